//
// Generated by NVIDIA NVVM Compiler
//
// Compiler Build ID: CL-36424714
// Cuda compilation tools, release 13.0, V13.0.88
// Based on NVVM 20.0.0
//

.version 9.0
.target sm_100
.address_size 64

	// .globl	_Z10cudaSmoothP8PPMPixelS0_ii
// _ZZ10cudaSmoothP8PPMPixelS0_iiE6shared has been demoted

.visible .entry _Z10cudaSmoothP8PPMPixelS0_ii(
	.param .u64 .ptr .align 1 _Z10cudaSmoothP8PPMPixelS0_ii_param_0,
	.param .u64 .ptr .align 1 _Z10cudaSmoothP8PPMPixelS0_ii_param_1,
	.param .u32 _Z10cudaSmoothP8PPMPixelS0_ii_param_2,
	.param .u32 _Z10cudaSmoothP8PPMPixelS0_ii_param_3
)
{
	.reg .pred 	%p<37>;
	.reg .b16 	%rs<39>;
	.reg .b32 	%r<302>;
	.reg .b32 	%f<5>;
	.reg .b64 	%rd<27>;
	// demoted variable
	.shared .align 1 .b8 _ZZ10cudaSmoothP8PPMPixelS0_iiE6shared[1200];
	ld.param.u64 	%rd2, [_Z10cudaSmoothP8PPMPixelS0_ii_param_0];
	ld.param.u64 	%rd3, [_Z10cudaSmoothP8PPMPixelS0_ii_param_1];
	ld.param.u32 	%r56, [_Z10cudaSmoothP8PPMPixelS0_ii_param_2];
	ld.param.u32 	%r57, [_Z10cudaSmoothP8PPMPixelS0_ii_param_3];
	cvta.to.global.u64 	%rd1, %rd3;
	mov.u32 	%r58, %ctaid.x;
	mov.u32 	%r1, %ntid.x;
	mul.lo.s32 	%r2, %r58, %r1;
	mov.u32 	%r3, %tid.x;
	add.s32 	%r4, %r2, %r3;
	mov.u32 	%r59, %ctaid.y;
	mov.u32 	%r5, %ntid.y;
	mul.lo.s32 	%r6, %r59, %r5;
	mov.u32 	%r7, %tid.y;
	add.s32 	%r8, %r6, %r7;
	mul.lo.s32 	%r9, %r1, %r5;
	cvt.rn.f32.u32 	%f1, %r9;
	mov.f32 	%f2, 0f43C80000;
	div.rn.f32 	%f3, %f2, %f1;
	cvt.rpi.f32.f32 	%f4, %f3;
	cvt.rzi.s32.f32 	%r10, %f4;
	setp.lt.s32 	%p1, %r10, 1;
	@%p1 bra 	$L__BB0_27;
	and.b32  	%r11, %r10, 3;
	setp.lt.u32 	%p2, %r10, 4;
	mov.b32 	%r299, 0;
	@%p2 bra 	$L__BB0_20;
	and.b32  	%r299, %r10, 2147483644;
	neg.s32 	%r298, %r299;
	add.s32 	%r61, %r7, %r5;
	mad.lo.s32 	%r297, %r1, %r61, %r3;
	shl.b32 	%r15, %r9, 2;
	shl.b32 	%r62, %r5, 1;
	add.s32 	%r63, %r7, %r62;
	mad.lo.s32 	%r296, %r1, %r63, %r3;
	mad.lo.s32 	%r64, %r5, 3, %r7;
	mad.lo.s32 	%r295, %r1, %r64, %r3;
	mad.lo.s32 	%r294, %r7, %r1, %r3;
$L__BB0_3:
	mul.hi.s32 	%r65, %r294, 1717986919;
	shr.u32 	%r66, %r65, 31;
	shr.s32 	%r67, %r65, 3;
	add.s32 	%r24, %r67, %r66;
	mul.lo.s32 	%r68, %r24, 20;
	sub.s32 	%r25, %r294, %r68;
	setp.gt.s32 	%p3, %r294, 399;
	@%p3 bra 	$L__BB0_7;
	add.s32 	%r70, %r24, %r6;
	add.s32 	%r26, %r70, -2;
	add.s32 	%r27, %r25, %r2;
	add.s32 	%r71, %r27, -2;
	min.s32 	%r72, %r70, %r27;
	setp.lt.s32 	%p4, %r72, 2;
	setp.ge.s32 	%p5, %r71, %r57;
	setp.ge.s32 	%p6, %r26, %r56;
	or.pred  	%p7, %p5, %p6;
	or.pred  	%p8, %p7, %p4;
	@%p8 bra 	$L__BB0_6;
	mov.u32 	%r76, _ZZ10cudaSmoothP8PPMPixelS0_iiE6shared;
	mad.lo.s32 	%r77, %r24, 60, %r76;
	mad.lo.s32 	%r78, %r25, 3, %r77;
	mul.lo.s32 	%r79, %r26, %r57;
	cvt.s64.s32 	%rd4, %r79;
	cvt.u64.u32 	%rd5, %r27;
	add.s64 	%rd6, %rd4, %rd5;
	mad.lo.s64 	%rd7, %rd6, 3, %rd1;
	ld.global.u8 	%rs2, [%rd7+-6];
	ld.global.u8 	%rs3, [%rd7+-5];
	ld.global.u8 	%rs4, [%rd7+-4];
	st.shared.u8 	[%r78], %rs2;
	st.shared.u8 	[%r78+1], %rs3;
	st.shared.u8 	[%r78+2], %rs4;
	bra.uni 	$L__BB0_7;
$L__BB0_6:
	mov.u32 	%r73, _ZZ10cudaSmoothP8PPMPixelS0_iiE6shared;
	mad.lo.s32 	%r74, %r24, 60, %r73;
	mad.lo.s32 	%r75, %r25, 3, %r74;
	mov.b16 	%rs1, 0;
	st.shared.u8 	[%r75+2], %rs1;
	st.shared.u8 	[%r75+1], %rs1;
	st.shared.u8 	[%r75], %rs1;
$L__BB0_7:
	mul.hi.s32 	%r80, %r297, 1717986919;
	shr.u32 	%r81, %r80, 31;
	shr.s32 	%r82, %r80, 3;
	add.s32 	%r28, %r82, %r81;
	mul.lo.s32 	%r83, %r28, 20;
	sub.s32 	%r29, %r297, %r83;
	setp.gt.s32 	%p9, %r297, 399;
	@%p9 bra 	$L__BB0_11;
	add.s32 	%r85, %r28, %r6;
	add.s32 	%r30, %r85, -2;
	add.s32 	%r31, %r29, %r2;
	add.s32 	%r86, %r31, -2;
	min.s32 	%r87, %r85, %r31;
	setp.gt.s32 	%p10, %r87, 1;
	setp.lt.s32 	%p11, %r86, %r57;
	setp.lt.s32 	%p12, %r30, %r56;
	and.pred  	%p13, %p11, %p12;
	and.pred  	%p14, %p13, %p10;
	@%p14 bra 	$L__BB0_10;
	mov.u32 	%r88, _ZZ10cudaSmoothP8PPMPixelS0_iiE6shared;
	mad.lo.s32 	%r89, %r28, 60, %r88;
	mad.lo.s32 	%r90, %r29, 3, %r89;
	mov.b16 	%rs5, 0;
	st.shared.u8 	[%r90+2], %rs5;
	st.shared.u8 	[%r90+1], %rs5;
	st.shared.u8 	[%r90], %rs5;
	bra.uni 	$L__BB0_11;
$L__BB0_10:
	mov.u32 	%r91, _ZZ10cudaSmoothP8PPMPixelS0_iiE6shared;
	mad.lo.s32 	%r92, %r28, 60, %r91;
	mad.lo.s32 	%r93, %r29, 3, %r92;
	mul.lo.s32 	%r94, %r30, %r57;
	cvt.s64.s32 	%rd8, %r94;
	cvt.u64.u32 	%rd9, %r31;
	add.s64 	%rd10, %rd8, %rd9;
	mad.lo.s64 	%rd11, %rd10, 3, %rd1;
	ld.global.u8 	%rs6, [%rd11+-6];
	ld.global.u8 	%rs7, [%rd11+-5];
	ld.global.u8 	%rs8, [%rd11+-4];
	st.shared.u8 	[%r93], %rs6;
	st.shared.u8 	[%r93+1], %rs7;
	st.shared.u8 	[%r93+2], %rs8;
$L__BB0_11:
	mul.hi.s32 	%r95, %r296, 1717986919;
	shr.u32 	%r96, %r95, 31;
	shr.s32 	%r97, %r95, 3;
	add.s32 	%r32, %r97, %r96;
	mul.lo.s32 	%r98, %r32, 20;
	sub.s32 	%r33, %r296, %r98;
	setp.gt.s32 	%p15, %r296, 399;
	@%p15 bra 	$L__BB0_15;
	add.s32 	%r100, %r32, %r6;
	add.s32 	%r34, %r100, -2;
	add.s32 	%r35, %r33, %r2;
	add.s32 	%r101, %r35, -2;
	min.s32 	%r102, %r100, %r35;
	setp.gt.s32 	%p16, %r102, 1;
	setp.lt.s32 	%p17, %r101, %r57;
	setp.lt.s32 	%p18, %r34, %r56;
	and.pred  	%p19, %p17, %p18;
	and.pred  	%p20, %p19, %p16;
	@%p20 bra 	$L__BB0_14;
	mov.u32 	%r103, _ZZ10cudaSmoothP8PPMPixelS0_iiE6shared;
	mad.lo.s32 	%r104, %r32, 60, %r103;
	mad.lo.s32 	%r105, %r33, 3, %r104;
	mov.b16 	%rs9, 0;
	st.shared.u8 	[%r105+2], %rs9;
	st.shared.u8 	[%r105+1], %rs9;
	st.shared.u8 	[%r105], %rs9;
	bra.uni 	$L__BB0_15;
$L__BB0_14:
	mov.u32 	%r106, _ZZ10cudaSmoothP8PPMPixelS0_iiE6shared;
	mad.lo.s32 	%r107, %r32, 60, %r106;
	mad.lo.s32 	%r108, %r33, 3, %r107;
	mul.lo.s32 	%r109, %r34, %r57;
	cvt.s64.s32 	%rd12, %r109;
	cvt.u64.u32 	%rd13, %r35;
	add.s64 	%rd14, %rd12, %rd13;
	mad.lo.s64 	%rd15, %rd14, 3, %rd1;
	ld.global.u8 	%rs10, [%rd15+-6];
	ld.global.u8 	%rs11, [%rd15+-5];
	ld.global.u8 	%rs12, [%rd15+-4];
	st.shared.u8 	[%r108], %rs10;
	st.shared.u8 	[%r108+1], %rs11;
	st.shared.u8 	[%r108+2], %rs12;
$L__BB0_15:
	mul.hi.s32 	%r110, %r295, 1717986919;
	shr.u32 	%r111, %r110, 31;
	shr.s32 	%r112, %r110, 3;
	add.s32 	%r36, %r112, %r111;
	mul.lo.s32 	%r113, %r36, 20;
	sub.s32 	%r37, %r295, %r113;
	setp.gt.s32 	%p21, %r295, 399;
	@%p21 bra 	$L__BB0_19;
	add.s32 	%r115, %r36, %r6;
	add.s32 	%r38, %r115, -2;
	add.s32 	%r39, %r37, %r2;
	add.s32 	%r116, %r39, -2;
	min.s32 	%r117, %r115, %r39;
	setp.gt.s32 	%p22, %r117, 1;
	setp.lt.s32 	%p23, %r116, %r57;
	setp.lt.s32 	%p24, %r38, %r56;
	and.pred  	%p25, %p23, %p24;
	and.pred  	%p26, %p25, %p22;
	@%p26 bra 	$L__BB0_18;
	mov.u32 	%r118, _ZZ10cudaSmoothP8PPMPixelS0_iiE6shared;
	mad.lo.s32 	%r119, %r36, 60, %r118;
	mad.lo.s32 	%r120, %r37, 3, %r119;
	mov.b16 	%rs13, 0;
	st.shared.u8 	[%r120+2], %rs13;
	st.shared.u8 	[%r120+1], %rs13;
	st.shared.u8 	[%r120], %rs13;
	bra.uni 	$L__BB0_19;
$L__BB0_18:
	mov.u32 	%r121, _ZZ10cudaSmoothP8PPMPixelS0_iiE6shared;
	mad.lo.s32 	%r122, %r36, 60, %r121;
	mad.lo.s32 	%r123, %r37, 3, %r122;
	mul.lo.s32 	%r124, %r38, %r57;
	cvt.s64.s32 	%rd16, %r124;
	cvt.u64.u32 	%rd17, %r39;
	add.s64 	%rd18, %rd16, %rd17;
	mad.lo.s64 	%rd19, %rd18, 3, %rd1;
	ld.global.u8 	%rs14, [%rd19+-6];
	ld.global.u8 	%rs15, [%rd19+-5];
	ld.global.u8 	%rs16, [%rd19+-4];
	st.shared.u8 	[%r123], %rs14;
	st.shared.u8 	[%r123+1], %rs15;
	st.shared.u8 	[%r123+2], %rs16;
$L__BB0_19:
	add.s32 	%r298, %r298, 4;
	add.s32 	%r297, %r297, %r15;
	add.s32 	%r296, %r296, %r15;
	add.s32 	%r295, %r295, %r15;
	add.s32 	%r294, %r294, %r15;
	setp.ne.s32 	%p27, %r298, 0;
	@%p27 bra 	$L__BB0_3;
$L__BB0_20:
	setp.eq.s32 	%p28, %r11, 0;
	@%p28 bra 	$L__BB0_27;
	mad.lo.s32 	%r125, %r5, %r299, %r7;
	mad.lo.s32 	%r301, %r1, %r125, %r3;
	neg.s32 	%r300, %r11;
$L__BB0_22:
	.pragma "nounroll";
	mul.hi.s32 	%r126, %r301, 1717986919;
	shr.u32 	%r127, %r126, 31;
	shr.s32 	%r128, %r126, 3;
	add.s32 	%r50, %r128, %r127;
	mul.lo.s32 	%r129, %r50, 20;
	sub.s32 	%r51, %r301, %r129;
	setp.gt.s32 	%p29, %r301, 399;
	@%p29 bra 	$L__BB0_26;
	add.s32 	%r131, %r50, %r6;
	add.s32 	%r52, %r131, -2;
	add.s32 	%r53, %r51, %r2;
	add.s32 	%r132, %r53, -2;
	min.s32 	%r133, %r131, %r53;
	setp.gt.s32 	%p30, %r133, 1;
	setp.lt.s32 	%p31, %r132, %r57;
	setp.lt.s32 	%p32, %r52, %r56;
	and.pred  	%p33, %p31, %p32;
	and.pred  	%p34, %p33, %p30;
	@%p34 bra 	$L__BB0_25;
	mov.u32 	%r134, _ZZ10cudaSmoothP8PPMPixelS0_iiE6shared;
	mad.lo.s32 	%r135, %r50, 60, %r134;
	mad.lo.s32 	%r136, %r51, 3, %r135;
	mov.b16 	%rs17, 0;
	st.shared.u8 	[%r136+2], %rs17;
	st.shared.u8 	[%r136+1], %rs17;
	st.shared.u8 	[%r136], %rs17;
	bra.uni 	$L__BB0_26;
$L__BB0_25:
	mov.u32 	%r137, _ZZ10cudaSmoothP8PPMPixelS0_iiE6shared;
	mad.lo.s32 	%r138, %r50, 60, %r137;
	mad.lo.s32 	%r139, %r51, 3, %r138;
	mul.lo.s32 	%r140, %r52, %r57;
	cvt.s64.s32 	%rd20, %r140;
	cvt.u64.u32 	%rd21, %r53;
	add.s64 	%rd22, %rd20, %rd21;
	mad.lo.s64 	%rd23, %rd22, 3, %rd1;
	ld.global.u8 	%rs18, [%rd23+-6];
	ld.global.u8 	%rs19, [%rd23+-5];
	ld.global.u8 	%rs20, [%rd23+-4];
	st.shared.u8 	[%r139], %rs18;
	st.shared.u8 	[%r139+1], %rs19;
	st.shared.u8 	[%r139+2], %rs20;
$L__BB0_26:
	add.s32 	%r301, %r301, %r9;
	add.s32 	%r300, %r300, 1;
	setp.ne.s32 	%p35, %r300, 0;
	@%p35 bra 	$L__BB0_22;
$L__BB0_27:
	bar.sync 	0;
	mul.lo.s32 	%r141, %r8, %r4;
	mul.lo.s32 	%r142, %r57, %r56;
	setp.gt.s32 	%p36, %r141, %r142;
	@%p36 bra 	$L__BB0_29;
	mov.u32 	%r143, _ZZ10cudaSmoothP8PPMPixelS0_iiE6shared;
	mad.lo.s32 	%r144, %r7, 60, %r143;
	mad.lo.s32 	%r145, %r3, 3, %r144;
	ld.shared.u8 	%r146, [%r145];
	ld.shared.u8 	%r147, [%r145+1];
	ld.shared.u8 	%r148, [%r145+2];
	ld.shared.u8 	%r149, [%r145+3];
	add.s32 	%r150, %r146, %r149;
	ld.shared.u8 	%r151, [%r145+4];
	add.s32 	%r152, %r147, %r151;
	ld.shared.u8 	%r153, [%r145+5];
	add.s32 	%r154, %r148, %r153;
	ld.shared.u8 	%r155, [%r145+6];
	add.s32 	%r156, %r150, %r155;
	ld.shared.u8 	%r157, [%r145+7];
	add.s32 	%r158, %r152, %r157;
	ld.shared.u8 	%r159, [%r145+8];
	add.s32 	%r160, %r154, %r159;
	ld.shared.u8 	%r161, [%r145+9];
	add.s32 	%r162, %r156, %r161;
	ld.shared.u8 	%r163, [%r145+10];
	add.s32 	%r164, %r158, %r163;
	ld.shared.u8 	%r165, [%r145+11];
	add.s32 	%r166, %r160, %r165;
	ld.shared.u8 	%r167, [%r145+12];
	add.s32 	%r168, %r162, %r167;
	ld.shared.u8 	%r169, [%r145+13];
	add.s32 	%r170, %r164, %r169;
	ld.shared.u8 	%r171, [%r145+14];
	add.s32 	%r172, %r166, %r171;
	ld.shared.u8 	%r173, [%r145+60];
	add.s32 	%r174, %r168, %r173;
	ld.shared.u8 	%r175, [%r145+61];
	add.s32 	%r176, %r170, %r175;
	ld.shared.u8 	%r177, [%r145+62];
	add.s32 	%r178, %r172, %r177;
	ld.shared.u8 	%r179, [%r145+63];
	add.s32 	%r180, %r174, %r179;
	ld.shared.u8 	%r181, [%r145+64];
	add.s32 	%r182, %r176, %r181;
	ld.shared.u8 	%r183, [%r145+65];
	add.s32 	%r184, %r178, %r183;
	ld.shared.u8 	%r185, [%r145+66];
	add.s32 	%r186, %r180, %r185;
	ld.shared.u8 	%r187, [%r145+67];
	add.s32 	%r188, %r182, %r187;
	ld.shared.u8 	%r189, [%r145+68];
	add.s32 	%r190, %r184, %r189;
	ld.shared.u8 	%r191, [%r145+69];
	add.s32 	%r192, %r186, %r191;
	ld.shared.u8 	%r193, [%r145+70];
	add.s32 	%r194, %r188, %r193;
	ld.shared.u8 	%r195, [%r145+71];
	add.s32 	%r196, %r190, %r195;
	ld.shared.u8 	%r197, [%r145+72];
	add.s32 	%r198, %r192, %r197;
	ld.shared.u8 	%r199, [%r145+73];
	add.s32 	%r200, %r194, %r199;
	ld.shared.u8 	%r201, [%r145+74];
	add.s32 	%r202, %r196, %r201;
	ld.shared.u8 	%r203, [%r145+120];
	add.s32 	%r204, %r198, %r203;
	ld.shared.u8 	%r205, [%r145+121];
	add.s32 	%r206, %r200, %r205;
	ld.shared.u8 	%r207, [%r145+122];
	add.s32 	%r208, %r202, %r207;
	ld.shared.u8 	%r209, [%r145+123];
	add.s32 	%r210, %r204, %r209;
	ld.shared.u8 	%r211, [%r145+124];
	add.s32 	%r212, %r206, %r211;
	ld.shared.u8 	%r213, [%r145+125];
	add.s32 	%r214, %r208, %r213;
	ld.shared.u8 	%r215, [%r145+126];
	add.s32 	%r216, %r210, %r215;
	ld.shared.u8 	%r217, [%r145+127];
	add.s32 	%r218, %r212, %r217;
	ld.shared.u8 	%r219, [%r145+128];
	add.s32 	%r220, %r214, %r219;
	ld.shared.u8 	%r221, [%r145+129];
	add.s32 	%r222, %r216, %r221;
	ld.shared.u8 	%r223, [%r145+130];
	add.s32 	%r224, %r218, %r223;
	ld.shared.u8 	%r225, [%r145+131];
	add.s32 	%r226, %r220, %r225;
	ld.shared.u8 	%r227, [%r145+132];
	add.s32 	%r228, %r222, %r227;
	ld.shared.u8 	%r229, [%r145+133];
	add.s32 	%r230, %r224, %r229;
	ld.shared.u8 	%r231, [%r145+134];
	add.s32 	%r232, %r226, %r231;
	ld.shared.u8 	%r233, [%r145+180];
	add.s32 	%r234, %r228, %r233;
	ld.shared.u8 	%r235, [%r145+181];
	add.s32 	%r236, %r230, %r235;
	ld.shared.u8 	%r237, [%r145+182];
	add.s32 	%r238, %r232, %r237;
	ld.shared.u8 	%r239, [%r145+183];
	add.s32 	%r240, %r234, %r239;
	ld.shared.u8 	%r241, [%r145+184];
	add.s32 	%r242, %r236, %r241;
	ld.shared.u8 	%r243, [%r145+185];
	add.s32 	%r244, %r238, %r243;
	ld.shared.u8 	%r245, [%r145+186];
	add.s32 	%r246, %r240, %r245;
	ld.shared.u8 	%r247, [%r145+187];
	add.s32 	%r248, %r242, %r247;
	ld.shared.u8 	%r249, [%r145+188];
	add.s32 	%r250, %r244, %r249;
	ld.shared.u8 	%r251, [%r145+189];
	add.s32 	%r252, %r246, %r251;
	ld.shared.u8 	%r253, [%r145+190];
	add.s32 	%r254, %r248, %r253;
	ld.shared.u8 	%r255, [%r145+191];
	add.s32 	%r256, %r250, %r255;
	ld.shared.u8 	%r257, [%r145+192];
	add.s32 	%r258, %r252, %r257;
	ld.shared.u8 	%r259, [%r145+193];
	add.s32 	%r260, %r254, %r259;
	ld.shared.u8 	%r261, [%r145+194];
	add.s32 	%r262, %r256, %r261;
	ld.shared.u8 	%r263, [%r145+240];
	add.s32 	%r264, %r258, %r263;
	ld.shared.u8 	%r265, [%r145+241];
	add.s32 	%r266, %r260, %r265;
	ld.shared.u8 	%r267, [%r145+242];
	add.s32 	%r268, %r262, %r267;
	ld.shared.u8 	%r269, [%r145+243];
	add.s32 	%r270, %r264, %r269;
	ld.shared.u8 	%r271, [%r145+244];
	add.s32 	%r272, %r266, %r271;
	ld.shared.u8 	%r273, [%r145+245];
	add.s32 	%r274, %r268, %r273;
	ld.shared.u8 	%r275, [%r145+246];
	add.s32 	%r276, %r270, %r275;
	ld.shared.u8 	%r277, [%r145+247];
	add.s32 	%r278, %r272, %r277;
	ld.shared.u8 	%r279, [%r145+248];
	add.s32 	%r280, %r274, %r279;
	ld.shared.u8 	%r281, [%r145+249];
	add.s32 	%r282, %r276, %r281;
	ld.shared.u8 	%r283, [%r145+250];
	add.s32 	%r284, %r278, %r283;
	ld.shared.u8 	%r285, [%r145+251];
	add.s32 	%r286, %r280, %r285;
	ld.shared.u8 	%r287, [%r145+252];
	add.s32 	%r288, %r282, %r287;
	ld.shared.u8 	%r289, [%r145+253];
	add.s32 	%r290, %r284, %r289;
	ld.shared.u8 	%r291, [%r145+254];
	add.s32 	%r292, %r286, %r291;
	cvt.u16.u32 	%rs21, %r288;
	mul.hi.u16 	%rs22, %rs21, 18351;
	sub.s16 	%rs23, %rs21, %rs22;
	shr.u16 	%rs24, %rs23, 1;
	add.s16 	%rs25, %rs24, %rs22;
	shr.u16 	%rs26, %rs25, 4;
	mad.lo.s32 	%r293, %r57, %r8, %r4;
	cvta.to.global.u64 	%rd24, %rd2;
	mul.wide.s32 	%rd25, %r293, 3;
	add.s64 	%rd26, %rd24, %rd25;
	st.global.u8 	[%rd26], %rs26;
	cvt.u16.u32 	%rs27, %r292;
	mul.hi.u16 	%rs28, %rs27, 18351;
	sub.s16 	%rs29, %rs27, %rs28;
	shr.u16 	%rs30, %rs29, 1;
	add.s16 	%rs31, %rs30, %rs28;
	shr.u16 	%rs32, %rs31, 4;
	st.global.u8 	[%rd26+2], %rs32;
	cvt.u16.u32 	%rs33, %r290;
	mul.hi.u16 	%rs34, %rs33, 18351;
	sub.s16 	%rs35, %rs33, %rs34;
	shr.u16 	%rs36, %rs35, 1;
	add.s16 	%rs37, %rs36, %rs34;
	shr.u16 	%rs38, %rs37, 4;
	st.global.u8 	[%rd26+1], %rs38;
$L__BB0_29:
	ret;

}


// ===== COMPILED SASS (sm_100) =====

	.target	sm_100

	.elftype	@"ET_EXEC"


//--------------------- .note.nv.tkinfo           --------------------------
	.section	.note.nv.tkinfo,"",@"SHT_NOTE"
	.sectionflags	@"SHF_NOTE_NV_TKINFO"
	.tkinfo
        /*0018*/ 	.word	0x00000002
        /*0030*/ 	.string	""
        /*0030*/ 	.string	"ptxas"
        /*0030*/ 	.string	"Cuda compilation tools, release 13.0, V13.0.88"
        /*0030*/ 	.string	"Build cuda_13.0.r13.0/compiler.36424714_0"
        /*0030*/ 	.string	"-arch sm_100 -m 64 "



//--------------------- .note.nv.cuinfo           --------------------------
	.section	.note.nv.cuinfo,"",@"SHT_NOTE"
	.sectionflags	@"SHF_NOTE_NV_CUINFO"
        /*0018*/ 	.short	0x0002
        /*001a*/ 	.short	0x0064
        /*001c*/ 	.short	0x0082
	.zero		2


//--------------------- .nv.info                  --------------------------
	.section	.nv.info,"",@"SHT_CUDA_INFO"
	.align	4


	//----- nvinfo : EIATTR_REGCOUNT
	.align		4
        /*0000*/ 	.byte	0x04, 0x2f
        /*0002*/ 	.short	(.L_1 - .L_0)
	.align		4
.L_0:
        /*0004*/ 	.word	index@(_Z10cudaSmoothP8PPMPixelS0_ii)
        /*0008*/ 	.word	0x0000001f


	//----- nvinfo : EIATTR_FRAME_SIZE
	.align		4
.L_1:
        /*000c*/ 	.byte	0x04, 0x11
        /*000e*/ 	.short	(.L_3 - .L_2)
	.align		4
.L_2:
        /*0010*/ 	.word	index@($__internal_0_$__cuda_sm3x_div_rn_noftz_f32_slowpath)
        /*0014*/ 	.word	0x00000000


	//----- nvinfo : EIATTR_FRAME_SIZE
	.align		4
.L_3:
        /*0018*/ 	.byte	0x04, 0x11
        /*001a*/ 	.short	(.L_5 - .L_4)
	.align		4
.L_4:
        /*001c*/ 	.word	index@(_Z10cudaSmoothP8PPMPixelS0_ii)
        /*0020*/ 	.word	0x00000000


	//----- nvinfo : EIATTR_MIN_STACK_SIZE
	.align		4
.L_5:
        /*0024*/ 	.byte	0x04, 0x12
        /*0026*/ 	.short	(.L_7 - .L_6)
	.align		4
.L_6:
        /*0028*/ 	.word	index@(_Z10cudaSmoothP8PPMPixelS0_ii)
        /*002c*/ 	.word	0x00000000
.L_7:


//--------------------- .nv.compat                --------------------------
	.section	.nv.compat,"",@"SHT_CUDA_COMPAT_INFO"
	.align	4
        /*0000*/ 	.byte	0x02, 0x09, 0x00, 0x00, 0x02, 0x02, 0x01, 0x00, 0x02, 0x05, 0x05, 0x00, 0x03, 0x07, 0x01, 0x01
        /*0010*/ 	.byte	0x02, 0x03, 0x00, 0x00, 0x02, 0x06, 0x01, 0x00, 0x04, 0x0b, 0x08, 0x00, 0x01, 0x00, 0x00, 0x00
        /*0020*/ 	.byte	0x00, 0x00, 0x00, 0x00


//--------------------- .nv.info._Z10cudaSmoothP8PPMPixelS0_ii --------------------------
	.section	.nv.info._Z10cudaSmoothP8PPMPixelS0_ii,"",@"SHT_CUDA_INFO"
	.sectionflags	@""
	.align	4


	//----- nvinfo : EIATTR_CUDA_API_VERSION
	.align		4
        /*0000*/ 	.byte	0x04, 0x37
        /*0002*/ 	.short	(.L_9 - .L_8)
.L_8:
        /*0004*/ 	.word	0x00000082


	//----- nvinfo : EIATTR_KPARAM_INFO
	.align		4
.L_9:
        /*0008*/ 	.byte	0x04, 0x17
        /*000a*/ 	.short	(.L_11 - .L_10)
.L_10:
        /*000c*/ 	.word	0x00000000
        /*0010*/ 	.short	0x0003
        /*0012*/ 	.short	0x0014
        /*0014*/ 	.byte	0x00, 0xf0, 0x11, 0x00


	//----- nvinfo : EIATTR_KPARAM_INFO
	.align		4
.L_11:
        /*0018*/ 	.byte	0x04, 0x17
        /*001a*/ 	.short	(.L_13 - .L_12)
.L_12:
        /*001c*/ 	.word	0x00000000
        /*0020*/ 	.short	0x0002
        /*0022*/ 	.short	0x0010
        /*0024*/ 	.byte	0x00, 0xf0, 0x11, 0x00


	//----- nvinfo : EIATTR_KPARAM_INFO
	.align		4
.L_13:
        /*0028*/ 	.byte	0x04, 0x17
        /*002a*/ 	.short	(.L_15 - .L_14)
.L_14:
        /*002c*/ 	.word	0x00000000
        /*0030*/ 	.short	0x0001
        /*0032*/ 	.short	0x0008
        /*0034*/ 	.byte	0x00, 0xf5, 0x21, 0x00


	//----- nvinfo : EIATTR_KPARAM_INFO
	.align		4
.L_15:
        /*0038*/ 	.byte	0x04, 0x17
        /*003a*/ 	.short	(.L_17 - .L_16)
.L_16:
        /*003c*/ 	.word	0x00000000
        /*0040*/ 	.short	0x0000
        /*0042*/ 	.short	0x0000
        /*0044*/ 	.byte	0x00, 0xf5, 0x21, 0x00


	//----- nvinfo : EIATTR_SPARSE_MMA_MASK
	.align		4
.L_17:
        /*0048*/ 	.byte	0x03, 0x50
        /*004a*/ 	.short	0x0000


	//----- nvinfo : EIATTR_MAXREG_COUNT
	.align		4
        /*004c*/ 	.byte	0x03, 0x1b
        /*004e*/ 	.short	0x00ff


	//----- nvinfo : EIATTR_NUM_BARRIERS
	.align		4
        /*0050*/ 	.byte	0x02, 0x4c
        /*0052*/ 	.byte	0x01
	.zero		1


	//----- nvinfo : EIATTR_MERCURY_ISA_VERSION
	.align		4
        /*0054*/ 	.byte	0x03, 0x5f
        /*0056*/ 	.short	0x0101


	//----- nvinfo : EIATTR_VRC_CTA_INIT_COUNT
	.align		4
        /*0058*/ 	.byte	0x02, 0x4a
	.zero		1
	.zero		1


	//----- nvinfo : EIATTR_EXIT_INSTR_OFFSETS
	.align		4
        /*005c*/ 	.byte	0x04, 0x1c
        /*005e*/ 	.short	(.L_19 - .L_18)


	//   ....[0]....
.L_18:
        /*0060*/ 	.word	0x00000fa0


	//   ....[1]....
        /*0064*/ 	.word	0x00001930


	//----- nvinfo : EIATTR_CRS_STACK_SIZE
	.align		4
.L_19:
        /*0068*/ 	.byte	0x04, 0x1e
        /*006a*/ 	.short	(.L_21 - .L_20)
.L_20:
        /*006c*/ 	.word	0x00000000


	//----- nvinfo : EIATTR_CBANK_PARAM_SIZE
	.align		4
.L_21:
        /*0070*/ 	.byte	0x03, 0x19
        /*0072*/ 	.short	0x0018


	//----- nvinfo : EIATTR_PARAM_CBANK
	.align		4
        /*0074*/ 	.byte	0x04, 0x0a
        /*0076*/ 	.short	(.L_23 - .L_22)
	.align		4
.L_22:
        /*0078*/ 	.word	index@(.nv.constant0._Z10cudaSmoothP8PPMPixelS0_ii)
        /*007c*/ 	.short	0x0380
        /*007e*/ 	.short	0x0018


	//----- nvinfo : EIATTR_SW_WAR
	.align		4
.L_23:
        /*0080*/ 	.byte	0x04, 0x36
        /*0082*/ 	.short	(.L_25 - .L_24)
.L_24:
        /*0084*/ 	.word	0x00000008
.L_25:


//--------------------- .nv.callgraph             --------------------------
	.section	.nv.callgraph,"",@"SHT_CUDA_CALLGRAPH"
	.align	4
	.sectionentsize	8
	.align		4
        /*0000*/ 	.word	0x00000000
	.align		4
        /*0004*/ 	.word	0xffffffff
	.align		4
        /*0008*/ 	.word	0x00000000
	.align		4
        /*000c*/ 	.word	0xfffffffe
	.align		4
        /*0010*/ 	.word	0x00000000
	.align		4
        /*0014*/ 	.word	0xfffffffd
	.align		4
        /*0018*/ 	.word	0x00000000
	.align		4
        /*001c*/ 	.word	0xfffffffc


//--------------------- .text._Z10cudaSmoothP8PPMPixelS0_ii --------------------------
	.section	.text._Z10cudaSmoothP8PPMPixelS0_ii,"ax",@progbits
	.align	128
        .global         _Z10cudaSmoothP8PPMPixelS0_ii
        .type           _Z10cudaSmoothP8PPMPixelS0_ii,@function
        .size           _Z10cudaSmoothP8PPMPixelS0_ii,(.L_x_24 - _Z10cudaSmoothP8PPMPixelS0_ii)
        .other          _Z10cudaSmoothP8PPMPixelS0_ii,@"STO_CUDA_ENTRY STV_DEFAULT"
_Z10cudaSmoothP8PPMPixelS0_ii:
.text._Z10cudaSmoothP8PPMPixelS0_ii:
[----:B------:R-:W-:Y:S01]  /*0000*/  LDC R1, c[0x0][0x37c] ;  /* 0x0000df00ff017b82 */ /* 0x000fe20000000800 */
[----:B------:R-:W0:Y:S07]  /*0010*/  LDCU UR8, c[0x0][0x360] ;  /* 0x00006c00ff0877ac */ /* 0x000e2e0008000800 */
[----:B------:R-:W0:Y:S01]  /*0020*/  LDC R0, c[0x0][0x364] ;  /* 0x0000d900ff007b82 */ /* 0x000e220000000800 */
[----:B------:R-:W1:Y:S01]  /*0030*/  S2R R3, SR_TID.X ;  /* 0x0000000000037919 */ /* 0x000e620000002100 */
[----:B------:R-:W-:Y:S01]  /*0040*/  UMOV UR6, 0x43c80000 ;  /* 0x43c8000000067882 */ /* 0x000fe20000000000 */
[----:B------:R-:W2:Y:S01]  /*0050*/  S2R R5, SR_TID.Y ;  /* 0x0000000000057919 */ /* 0x000ea20000002200 */
[----:B------:R-:W-:-:S04]  /*0060*/  IMAD.U32 R11, RZ, RZ, UR6 ;  /* 0x00000006ff0b7e24 */ /* 0x000fc8000f8e00ff */
[----:B------:R-:W3:Y:S08]  /*0070*/  S2UR UR4, SR_CTAID.X ;  /* 0x00000000000479c3 */ /* 0x000ef00000002500 */
[----:B------:R-:W4:Y:S01]  /*0080*/  S2UR UR5, SR_CTAID.Y ;  /* 0x00000000000579c3 */ /* 0x000f220000002600 */
[----:B0-----:R-:W-:-:S05]  /*0090*/  IMAD R2, R0, UR8, RZ ;  /* 0x0000000800027c24 */ /* 0x001fca000f8e02ff */
[----:B------:R-:W-:Y:S01]  /*00a0*/  I2FP.F32.U32 R8, R2 ;  /* 0x0000000200087245 */ /* 0x000fe20000201000 */
[----:B---3--:R-:W-:-:S03]  /*00b0*/  UIMAD UR4, UR4, UR8, URZ ;  /* 0x00000008040472a4 */ /* 0x008fc6000f8e02ff */
[----:B------:R-:W0:Y:S01]  /*00c0*/  MUFU.RCP R7, R8 ;  /* 0x0000000800077308 */ /* 0x000e220000001000 */
[----:B----4-:R-:W-:-:S07]  /*00d0*/  IMAD R4, R0, UR5, RZ ;  /* 0x0000000500047c24 */ /* 0x010fce000f8e02ff */
[----:B------:R-:W3:Y:S01]  /*00e0*/  FCHK P0, R11, R8 ;  /* 0x000000080b007302 */ /* 0x000ee20000000000 */
[----:B0-----:R-:W-:-:S04]  /*00f0*/  FFMA R6, -R8, R7, 1 ;  /* 0x3f80000008067423 */ /* 0x001fc80000000107 */
[----:B------:R-:W-:-:S04]  /*0100*/  FFMA R6, R7, R6, R7 ;  /* 0x0000000607067223 */ /* 0x000fc80000000007 */
[----:B------:R-:W-:-:S04]  /*0110*/  FFMA R7, R6, 400, RZ ;  /* 0x43c8000006077823 */ /* 0x000fc800000000ff */
[----:B------:R-:W-:-:S04]  /*0120*/  FFMA R9, -R8, R7, 400 ;  /* 0x43c8000008097423 */ /* 0x000fc80000000107 */
[----:B------:R-:W-:Y:S01]  /*0130*/  FFMA R9, R6, R9, R7 ;  /* 0x0000000906097223 */ /* 0x000fe20000000007 */
[----:B-1----:R-:W-:Y:S02]  /*0140*/  VIADD R6, R3, UR4 ;  /* 0x0000000403067c36 */ /* 0x002fe40008000000 */
[----:B--2---:R-:W-:Y:S01]  /*0150*/  IMAD.IADD R7, R4, 0x1, R5 ;  /* 0x0000000104077824 */ /* 0x004fe200078e0205 */
[----:B---3--:R-:W-:Y:S06]  /*0160*/  @!P0 BRA `(.L_x_0) ;  /* 0x0000000000088947 */ /* 0x008fec0003800000 */
[----:B------:R-:W-:-:S07]  /*0170*/  MOV R10, 0x190 ;  /* 0x00000190000a7802 */ /* 0x000fce0000000f00 */
[----:B------:R-:W-:Y:S05]  /*0180*/  CALL.REL.NOINC `($__internal_0_$__cuda_sm3x_div_rn_noftz_f32_slowpath) ;  /* 0x0000001400ec7944 */ /* 0x000fea0003c00000 */
.L_x_0:
[----:B------:R-:W0:Y:S01]  /*0190*/  F2I.CEIL.NTZ R11, R9 ;  /* 0x00000009000b7305 */ /* 0x000e22000020b100 */
[----:B------:R-:W1:Y:S01]  /*01a0*/  LDCU.64 UR10, c[0x0][0x358] ;  /* 0x00006b00ff0a77ac */ /* 0x000e620008000a00 */
[----:B0-----:R-:W-:-:S13]  /*01b0*/  ISETP.GE.AND P0, PT, R11, 0x1, PT ;  /* 0x000000010b00780c */ /* 0x001fda0003f06270 */
[----:B-1----:R-:W-:Y:S05]  /*01c0*/  @!P0 BRA `(.L_x_1) ;  /* 0x0000000c00608947 */ /* 0x002fea0003800000 */
[C---:B------:R-:W-:Y:S01]  /*01d0*/  ISETP.GE.U32.AND P0, PT, R11.reuse, 0x4, PT ;  /* 0x000000040b00780c */ /* 0x040fe20003f06070 */
[----:B------:R-:W-:Y:S01]  /*01e0*/  IMAD.MOV.U32 R9, RZ, RZ, RZ ;  /* 0x000000ffff097224 */ /* 0x000fe200078e00ff */
[----:B------:R-:W-:-:S11]  /*01f0*/  LOP3.LUT R8, R11, 0x3, RZ, 0xc0, !PT ;  /* 0x000000030b087812 */ /* 0x000fd600078ec0ff */
[----:B------:R-:W-:Y:S05]  /*0200*/  @!P0 BRA `(.L_x_2) ;  /* 0x0000000800948947 */ /* 0x000fea0003800000 */
[C-C-:B------:R-:W-:Y:S01]  /*0210*/  IMAD.IADD R10, R0.reuse, 0x1, R5.reuse ;  /* 0x00000001000a7824 */ /* 0x140fe200078e0205 */
[----:B------:R-:W-:Y:S01]  /*0220*/  LOP3.LUT R9, R11, 0x7ffffffc, RZ, 0xc0, !PT ;  /* 0x7ffffffc0b097812 */ /* 0x000fe200078ec0ff */
[C-C-:B------:R-:W-:Y:S01]  /*0230*/  IMAD R12, R0.reuse, 0x2, R5.reuse ;  /* 0x00000002000c7824 */ /* 0x140fe200078e0205 */
[----:B------:R-:W0:Y:S01]  /*0240*/  LDCU.64 UR6, c[0x0][0x390] ;  /* 0x00007200ff0677ac */ /* 0x000e220008000a00 */
[----:B------:R-:W-:Y:S02]  /*0250*/  IMAD R14, R0, 0x3, R5 ;  /* 0x00000003000e7824 */ /* 0x000fe400078e0205 */
[--C-:B------:R-:W-:Y:S02]  /*0260*/  IMAD R13, R10, UR8, R3.reuse ;  /* 0x000000080a0d7c24 */ /* 0x100fe4000f8e0203 */
[--C-:B------:R-:W-:Y:S02]  /*0270*/  IMAD R11, R5, UR8, R3.reuse ;  /* 0x00000008050b7c24 */ /* 0x100fe4000f8e0203 */
[----:B------:R-:W-:-:S02]  /*0280*/  IMAD R15, R12, UR8, R3 ;  /* 0x000000080c0f7c24 */ /* 0x000fc4000f8e0203 */
[----:B------:R-:W-:Y:S02]  /*0290*/  IMAD R17, R14, UR8, R3 ;  /* 0x000000080e117c24 */ /* 0x000fe4000f8e0203 */
[----:B------:R-:W-:-:S07]  /*02a0*/  IMAD.MOV R10, RZ, RZ, -R9 ;  /* 0x000000ffff0a7224 */ /* 0x000fce00078e0a09 */
.L_x_11:
[C---:B------:R-:W-:Y:S01]  /*02b0*/  ISETP.GT.AND P0, PT, R11.reuse, 0x18f, PT ;  /* 0x0000018f0b00780c */ /* 0x040fe20003f04270 */
[----:B0-----:R-:W-:Y:S01]  /*02c0*/  IMAD.HI R14, R11, 0x66666667, RZ ;  /* 0x666666670b0e7827 */ /* 0x001fe200078e02ff */
[----:B------:R-:W-:Y:S01]  /*02d0*/  BSSY.RECONVERGENT B0, `(.L_x_3) ;  /* 0x0000024000007945 */ /* 0x000fe20003800200 */
[----:B------:R-:W-:Y:S02]  /*02e0*/  ISETP.GT.AND P1, PT, R13, 0x18f, PT ;  /* 0x0000018f0d00780c */ /* 0x000fe40003f24270 */
[----:B------:R-:W-:Y:S01]  /*02f0*/  VIADD R10, R10, 0x4 ;  /* 0x000000040a0a7836 */ /* 0x000fe20000000000 */
[----:B------:R-:W-:-:S04]  /*0300*/  SHF.R.U32.HI R19, RZ, 0x1f, R14 ;  /* 0x0000001fff137819 */ /* 0x000fc8000001160e */
[----:B------:R-:W-:-:S03]  /*0310*/  LEA.HI.SX32 R14, R14, R19, 0x1d ;  /* 0x000000130e0e7211 */ /* 0x000fc600078feaff */
[----:B-1----:R-:W-:Y:S05]  /*0320*/  @P0 BRA `(.L_x_4) ;  /* 0x0000000000780947 */ /* 0x002fea0003800000 */
[----:B------:R-:W-:Y:S02]  /*0330*/  IMAD.IADD R16, R4, 0x1, R14 ;  /* 0x0000000104107824 */ /* 0x000fe400078e020e */
[----:B------:R-:W-:Y:S02]  /*0340*/  IMAD R12, R14, -0x14, R11 ;  /* 0xffffffec0e0c7824 */ /* 0x000fe400078e020b */
[----:B------:R-:W-:Y:S02]  /*0350*/  VIADD R20, R16, 0xfffffffe ;  /* 0xfffffffe10147836 */ /* 0x000fe40000000000 */
[----:B------:R-:W-:-:S03]  /*0360*/  VIADD R21, R12, UR4 ;  /* 0x000000040c157c36 */ /* 0x000fc60008000000 */
[----:B0-----:R-:W-:Y:S01]  /*0370*/  ISETP.GE.AND P0, PT, R20, UR6, PT ;  /* 0x0000000614007c0c */ /* 0x001fe2000bf06270 */
[----:B------:R-:W-:Y:S01]  /*0380*/  VIADD R18, R21, 0xfffffffe ;  /* 0xfffffffe15127836 */ /* 0x000fe20000000000 */
[----:B------:R-:W-:-:S04]  /*0390*/  VIMNMX R16, PT, PT, R16, R21, PT ;  /* 0x0000001510107248 */ /* 0x000fc80003fe0100 */
[----:B------:R-:W-:-:S04]  /*03a0*/  ISETP.GE.OR P0, PT, R18, UR7, P0 ;  /* 0x0000000712007c0c */ /* 0x000fc80008706670 */
[----:B------:R-:W-:-:S13]  /*03b0*/  ISETP.LT.OR P0, PT, R16, 0x2, P0 ;  /* 0x000000021000780c */ /* 0x000fda0000701670 */
[----:B------:R-:W0:Y:S01]  /*03c0*/  @!P0 LDC.64 R18, c[0x0][0x388] ;  /* 0x0000e200ff128b82 */ /* 0x000e220000000a00 */
[----:B------:R-:W-:-:S05]  /*03d0*/  @!P0 IMAD R16, R20, UR7, RZ ;  /* 0x0000000714108c24 */ /* 0x000fca000f8e02ff */
[----:B------:R-:W-:-:S04]  /*03e0*/  @!P0 IADD3 R21, P2, PT, R21, R16, RZ ;  /* 0x0000001015158210 */ /* 0x000fc80007f5e0ff */
[----:B------:R-:W-:Y:S01]  /*03f0*/  @!P0 LEA.HI.X.SX32 R16, R16, RZ, 0x1, P2 ;  /* 0x000000ff10108211 */ /* 0x000fe200010f0eff */
[----:B0-----:R-:W-:-:S04]  /*0400*/  @!P0 IMAD.WIDE.U32 R18, R21, 0x3, R18 ;  /* 0x0000000315128825 */ /* 0x001fc800078e0012 */
[----:B------:R-:W-:-:S04]  /*0410*/  @!P0 IMAD R21, R16, 0x3, RZ ;  /* 0x0000000310158824 */ /* 0x000fc800078e02ff */
[----:B------:R-:W-:-:S05]  /*0420*/  @!P0 IMAD.IADD R19, R19, 0x1, R21 ;  /* 0x0000000113138824 */ /* 0x000fca00078e0215 */
[----:B------:R-:W2:Y:S04]  /*0430*/  @!P0 LDG.E.U8 R20, desc[UR10][R18.64+-0x6] ;  /* 0xfffffa0a12148981 */ /* 0x000ea8000c1e1100 */
[----:B------:R-:W3:Y:S04]  /*0440*/  @!P0 LDG.E.U8 R22, desc[UR10][R18.64+-0x5] ;  /* 0xfffffb0a12168981 */ /* 0x000ee8000c1e1100 */
[----:B------:R-:W4:Y:S01]  /*0450*/  @!P0 LDG.E.U8 R24, desc[UR10][R18.64+-0x4] ;  /* 0xfffffc0a12188981 */ /* 0x000f22000c1e1100 */
[----:B------:R-:W-:Y:S01]  /*0460*/  MOV R16, 0x400 ;  /* 0x0000040000107802 */ /* 0x000fe20000000f00 */
[----:B------:R-:W0:Y:S03]  /*0470*/  S2R R21, SR_CgaCtaId ;  /* 0x0000000000157919 */ /* 0x000e260000008800 */
[----:B0-----:R-:W-:-:S05]  /*0480*/  LEA R21, R21, R16, 0x18 ;  /* 0x0000001015157211 */ /* 0x001fca00078ec0ff */
[----:B------:R-:W-:-:S04]  /*0490*/  IMAD R21, R14, 0x3c, R21 ;  /* 0x0000003c0e157824 */ /* 0x000fc800078e0215 */
[----:B------:R-:W-:-:S05]  /*04a0*/  IMAD R21, R12, 0x3, R21 ;  /* 0x000000030c157824 */ /* 0x000fca00078e0215 */
[----:B--2---:R1:W-:Y:S04]  /*04b0*/  @!P0 STS.U8 [R21], R20 ;  /* 0x0000001415008388 */ /* 0x0043e80000000000 */
[----:B---3--:R1:W-:Y:S04]  /*04c0*/  @!P0 STS.U8 [R21+0x1], R22 ;  /* 0x0000011615008388 */ /* 0x0083e80000000000 */
[----:B----4-:R1:W-:Y:S04]  /*04d0*/  @!P0 STS.U8 [R21+0x2], R24 ;  /* 0x0000021815008388 */ /* 0x0103e80000000000 */
[----:B------:R1:W-:Y:S04]  /*04e0*/  @P0 STS.U8 [R21], RZ ;  /* 0x000000ff15000388 */ /* 0x0003e80000000000 */
[----:B------:R1:W-:Y:S04]  /*04f0*/  @P0 STS.U8 [R21+0x1], RZ ;  /* 0x000001ff15000388 */ /* 0x0003e80000000000 */
[----:B------:R1:W-:Y:S02]  /*0500*/  @P0 STS.U8 [R21+0x2], RZ ;  /* 0x000002ff15000388 */ /* 0x0003e40000000000 */
.L_x_4:
[----:B0-----:R-:W-:Y:S05]  /*0510*/  BSYNC.RECONVERGENT B0 ;  /* 0x0000000000007941 */ /* 0x001fea0003800200 */
.L_x_3:
[C---:B------:R-:W-:Y:S01]  /*0520*/  IMAD.HI R14, R15.reuse, 0x66666667, RZ ;  /* 0x666666670f0e7827 */ /* 0x040fe200078e02ff */
[----:B------:R-:W-:Y:S01]  /*0530*/  BSSY.RECONVERGENT B0, `(.L_x_5) ;  /* 0x000002a000007945 */ /* 0x000fe20003800200 */
[----:B------:R-:W-:Y:S02]  /*0540*/  ISETP.GT.AND P2, PT, R15, 0x18f, PT ;  /* 0x0000018f0f00780c */ /* 0x000fe40003f44270 */
[----:B-1----:R-:W-:Y:S01]  /*0550*/  IMAD.HI R20, R13, 0x66666667, RZ ;  /* 0x666666670d147827 */ /* 0x002fe200078e02ff */
[----:B------:R-:W-:Y:S02]  /*0560*/  SHF.R.U32.HI R21, RZ, 0x1f, R14 ;  /* 0x0000001fff157819 */ /* 0x000fe4000001160e */
[C---:B------:R-:W-:Y:S01]  /*0570*/  ISETP.GT.AND P3, PT, R17.reuse, 0x18f, PT ;  /* 0x0000018f1100780c */ /* 0x040fe20003f64270 */
[----:B------:R-:W-:Y:S01]  /*0580*/  IMAD.HI R12, R17, 0x66666667, RZ ;  /* 0x66666667110c7827 */ /* 0x000fe200078e02ff */
[----:B------:R-:W-:Y:S02]  /*0590*/  SHF.R.U32.HI R19, RZ, 0x1f, R20 ;  /* 0x0000001fff137819 */ /* 0x000fe40000011614 */
[----:B------:R-:W-:-:S02]  /*05a0*/  LEA.HI.SX32 R14, R14, R21, 0x1d ;  /* 0x000000150e0e7211 */ /* 0x000fc400078feaff */
[----:B------:R-:W-:Y:S02]  /*05b0*/  ISETP.NE.AND P4, PT, R10, RZ, PT ;  /* 0x000000ff0a00720c */ /* 0x000fe40003f85270 */
[----:B------:R-:W-:Y:S02]  /*05c0*/  SHF.R.U32.HI R21, RZ, 0x1f, R12 ;  /* 0x0000001fff157819 */ /* 0x000fe4000001160c */
[----:B------:R-:W-:Y:S01]  /*05d0*/  LEA.HI.SX32 R20, R20, R19, 0x1d ;  /* 0x0000001314147211 */ /* 0x000fe200078feaff */
[----:B------:R-:W-:Y:S08]  /*05e0*/  @P1 BRA `(.L_x_6) ;  /* 0x0000000000781947 */ /* 0x000ff00003800000 */
[----:B------:R-:W-:Y:S02]  /*05f0*/  IMAD.IADD R18, R4, 0x1, R20 ;  /* 0x0000000104127824 */ /* 0x000fe400078e0214 */
[----:B------:R-:W-:Y:S02]  /*0600*/  IMAD R16, R20, -0x14, R13 ;  /* 0xffffffec14107824 */ /* 0x000fe400078e020d */
[----:B------:R-:W-:Y:S02]  /*0610*/  VIADD R22, R18, 0xfffffffe ;  /* 0xfffffffe12167836 */ /* 0x000fe40000000000 */
[----:B------:R-:W-:-:S03]  /*0620*/  VIADD R23, R16, UR4 ;  /* 0x0000000410177c36 */ /* 0x000fc60008000000 */
[----:B------:R-:W-:Y:S01]  /*0630*/  ISETP.GE.AND P0, PT, R22, UR6, PT ;  /* 0x0000000616007c0c */ /* 0x000fe2000bf06270 */
[----:B------:R-:W-:Y:S01]  /*0640*/  VIADD R19, R23, 0xfffffffe ;  /* 0xfffffffe17137836 */ /* 0x000fe20000000000 */
[----:B------:R-:W-:-:S04]  /*0650*/  VIMNMX R18, PT, PT, R18, R23, PT ;  /* 0x0000001712127248 */ /* 0x000fc80003fe0100 */
[----:B------:R-:W-:-:S04]  /*0660*/  ISETP.LT.AND P0, PT, R19, UR7, !P0 ;  /* 0x0000000713007c0c */ /* 0x000fc8000c701270 */
[----:B------:R-:W-:-:S13]  /*0670*/  ISETP.GT.AND P0, PT, R18, 0x1, P0 ;  /* 0x000000011200780c */ /* 0x000fda0000704270 */
[----:B------:R-:W0:Y:S01]  /*0680*/  @P0 LDC.64 R18, c[0x0][0x388] ;  /* 0x0000e200ff120b82 */ /* 0x000e220000000a00 */
[----:B------:R-:W-:-:S05]  /*0690*/  @P0 IMAD R22, R22, UR7, RZ ;  /* 0x0000000716160c24 */ /* 0x000fca000f8e02ff */
[----:B------:R-:W-:-:S04]  /*06a0*/  @P0 IADD3 R23, P1, PT, R23, R22, RZ ;  /* 0x0000001617170210 */ /* 0x000fc80007f3e0ff */
[----:B------:R-:W-:Y:S01]  /*06b0*/  @P0 LEA.HI.X.SX32 R22, R22, RZ, 0x1, P1 ;  /* 0x000000ff16160211 */ /* 0x000fe200008f0eff */
[----:B0-----:R-:W-:-:S04]  /*06c0*/  @P0 IMAD.WIDE.U32 R18, R23, 0x3, R18 ;  /* 0x0000000317120825 */ /* 0x001fc800078e0012 */
[----:B------:R-:W-:-:S04]  /*06d0*/  @P0 IMAD R23, R22, 0x3, RZ ;  /* 0x0000000316170824 */ /* 0x000fc800078e02ff */
[----:B------:R-:W-:-:S05]  /*06e0*/  @P0 IMAD.IADD R19, R19, 0x1, R23 ;  /* 0x0000000113130824 */ /* 0x000fca00078e0217 */
[----:B------:R-:W2:Y:S04]  /*06f0*/  @P0 LDG.E.U8 R22, desc[UR10][R18.64+-0x6] ;  /* 0xfffffa0a12160981 */ /* 0x000ea8000c1e1100 */
[----:B------:R-:W3:Y:S04]  /*0700*/  @P0 LDG.E.U8 R24, desc[UR10][R18.64+-0x5] ;  /* 0xfffffb0a12180981 */ /* 0x000ee8000c1e1100 */
[----:B------:R-:W4:Y:S01]  /*0710*/  @P0 LDG.E.U8 R26, desc[UR10][R18.64+-0x4] ;  /* 0xfffffc0a121a0981 */ /* 0x000f22000c1e1100 */
[----:B------:R-:W-:Y:S01]  /*0720*/  MOV R23, 0x400 ;  /* 0x0000040000177802 */ /* 0x000fe20000000f00 */
[----:B------:R-:W0:Y:S03]  /*0730*/  S2R R28, SR_CgaCtaId ;  /* 0x00000000001c7919 */ /* 0x000e260000008800 */
[----:B0-----:R-:W-:-:S05]  /*0740*/  LEA R23, R28, R23, 0x18 ;  /* 0x000000171c177211 */ /* 0x001fca00078ec0ff */
[----:B------:R-:W-:-:S04]  /*0750*/  IMAD R23, R20, 0x3c, R23 ;  /* 0x0000003c14177824 */ /* 0x000fc800078e0217 */
[----:B------:R-:W-:-:S05]  /*0760*/  IMAD R23, R16, 0x3, R23 ;  /* 0x0000000310177824 */ /* 0x000fca00078e0217 */
[----:B------:R0:W-:Y:S04]  /*0770*/  @!P0 STS.U8 [R23], RZ ;  /* 0x000000ff17008388 */ /* 0x0001e80000000000 */
[----:B------:R0:W-:Y:S04]  /*0780*/  @!P0 STS.U8 [R23+0x1], RZ ;  /* 0x000001ff17008388 */ /* 0x0001e80000000000 */
[----:B------:R0:W-:Y:S04]  /*0790*/  @!P0 STS.U8 [R23+0x2], RZ ;  /* 0x000002ff17008388 */ /* 0x0001e80000000000 */
[----:B--2---:R0:W-:Y:S04]  /*07a0*/  @P0 STS.U8 [R23], R22 ;  /* 0x0000001617000388 */ /* 0x0041e80000000000 */
[----:B---3--:R0:W-:Y:S04]  /*07b0*/  @P0 STS.U8 [R23+0x1], R24 ;  /* 0x0000011817000388 */ /* 0x0081e80000000000 */
[----:B----4-:R0:W-:Y:S02]  /*07c0*/  @P0 STS.U8 [R23+0x2], R26 ;  /* 0x0000021a17000388 */ /* 0x0101e40000000000 */
.L_x_6:
[----:B------:R-:W-:Y:S05]  /*07d0*/  BSYNC.RECONVERGENT B0 ;  /* 0x0000000000007941 */ /* 0x000fea0003800200 */
.L_x_5:
[----:B------:R-:W-:Y:S04]  /*07e0*/  BSSY.RECONVERGENT B0, `(.L_x_7) ;  /* 0x0000020000007945 */ /* 0x000fe80003800200 */
[----:B------:R-:W-:Y:S05]  /*07f0*/  @P2 BRA `(.L_x_8) ;  /* 0x0000000000782947 */ /* 0x000fea0003800000 */
[----:B------:R-:W-:Y:S02]  /*0800*/  IMAD.IADD R18, R4, 0x1, R14 ;  /* 0x0000000104127824 */ /* 0x000fe400078e020e */
[----:B------:R-:W-:Y:S02]  /*0810*/  IMAD R16, R14, -0x14, R15 ;  /* 0xffffffec0e107824 */ /* 0x000fe400078e020f */
[----:B------:R-:W-:Y:S02]  /*0820*/  VIADD R20, R18, 0xfffffffe ;  /* 0xfffffffe12147836 */ /* 0x000fe40000000000 */
[----:B0-----:R-:W-:-:S03]  /*0830*/  VIADD R23, R16, UR4 ;  /* 0x0000000410177c36 */ /* 0x001fc60008000000 */
        /* <DEDUP_REMOVED lines=26> */
.L_x_8:
[----:B------:R-:W-:Y:S05]  /*09e0*/  BSYNC.RECONVERGENT B0 ;  /* 0x0000000000007941 */ /* 0x000fea0003800200 */
.L_x_7:
[----:B------:R-:W-:Y:S01]  /*09f0*/  BSSY.RECONVERGENT B0, `(.L_x_9) ;  /* 0x0000021000007945 */ /* 0x000fe20003800200 */
[----:B------:R-:W-:-:S03]  /*0a00*/  LEA.HI.SX32 R21, R12, R21, 0x1d ;  /* 0x000000150c157211 */ /* 0x000fc600078feaff */
[----:B------:R-:W-:Y:S05]  /*0a10*/  @P3 BRA `(.L_x_10) ;  /* 0x0000000000783947 */ /* 0x000fea0003800000 */
[----:B------:R-:W-:Y:S02]  /*0a20*/  IMAD.IADD R14, R4, 0x1, R21 ;  /* 0x00000001040e7824 */ /* 0x000fe400078e0215 */
[----:B------:R-:W-:Y:S02]  /*0a30*/  IMAD R12, R21, -0x14, R17 ;  /* 0xffffffec150c7824 */ /* 0x000fe400078e0211 */
[----:B------:R-:W-:Y:S02]  /*0a40*/  VIADD R16, R14, 0xfffffffe ;  /* 0xfffffffe0e107836 */ /* 0x000fe40000000000 */
[----:B01----:R-:W-:-:S03]  /*0a50*/  VIADD R23, R12, UR4 ;  /* 0x000000040c177c36 */ /* 0x003fc60008000000 */
        /* <DEDUP_REMOVED lines=26> */
.L_x_10:
[----:B------:R-:W-:Y:S05]  /*0c00*/  BSYNC.RECONVERGENT B0 ;  /* 0x0000000000007941 */ /* 0x000fea0003800200 */
.L_x_9:
[C---:B------:R-:W-:Y:S02]  /*0c10*/  IMAD R13, R2.reuse, 0x4, R13 ;  /* 0x00000004020d7824 */ /* 0x040fe400078e020d */
[C---:B------:R-:W-:Y:S02]  /*0c20*/  IMAD R15, R2.reuse, 0x4, R15 ;  /* 0x00000004020f7824 */ /* 0x040fe400078e020f */
[C---:B------:R-:W-:Y:S02]  /*0c30*/  IMAD R17, R2.reuse, 0x4, R17 ;  /* 0x0000000402117824 */ /* 0x040fe400078e0211 */
[----:B------:R-:W-:Y:S01]  /*0c40*/  IMAD R11, R2, 0x4, R11 ;  /* 0x00000004020b7824 */ /* 0x000fe200078e020b */
[----:B------:R-:W-:Y:S06]  /*0c50*/  @P4 BRA `(.L_x_11) ;  /* 0xfffffff400944947 */ /* 0x000fec000383ffff */
.L_x_2:
[----:B------:R-:W-:-:S13]  /*0c60*/  ISETP.NE.AND P0, PT, R8, RZ, PT ;  /* 0x000000ff0800720c */ /* 0x000fda0003f05270 */
[----:B------:R-:W-:Y:S05]  /*0c70*/  @!P0 BRA `(.L_x_1) ;  /* 0x0000000000b48947 */ /* 0x000fea0003800000 */
[----:B------:R-:W-:Y:S01]  /*0c80*/  IMAD R0, R0, R9, R5 ;  /* 0x0000000900007224 */ /* 0x000fe200078e0205 */
[----:B------:R-:W2:Y:S01]  /*0c90*/  LDCU.64 UR12, c[0x0][0x390] ;  /* 0x00007200ff0c77ac */ /* 0x000ea20008000a00 */
[----:B------:R-:W-:Y:S02]  /*0ca0*/  IMAD.MOV R8, RZ, RZ, -R8 ;  /* 0x000000ffff087224 */ /* 0x000fe400078e0a08 */
[----:B------:R-:W-:-:S07]  /*0cb0*/  IMAD R9, R0, UR8, R3 ;  /* 0x0000000800097c24 */ /* 0x000fce000f8e0203 */
.L_x_14:
[C---:B------:R-:W-:Y:S01]  /*0cc0*/  ISETP.GT.AND P0, PT, R9.reuse, 0x18f, PT ;  /* 0x0000018f0900780c */ /* 0x040fe20003f04270 */
[----:B------:R-:W-:Y:S01]  /*0cd0*/  IMAD.HI R12, R9, 0x66666667, RZ ;  /* 0x66666667090c7827 */ /* 0x000fe200078e02ff */
[----:B------:R-:W-:Y:S03]  /*0ce0*/  BSSY.RECONVERGENT B0, `(.L_x_12) ;  /* 0x0000024000007945 */ /* 0x000fe60003800200 */
[----:B------:R-:W-:Y:S01]  /*0cf0*/  VIADD R8, R8, 0x1 ;  /* 0x0000000108087836 */ /* 0x000fe20000000000 */
[----:B------:R-:W-:-:S04]  /*0d00*/  SHF.R.U32.HI R11, RZ, 0x1f, R12 ;  /* 0x0000001fff0b7819 */ /* 0x000fc8000001160c */
[----:B------:R-:W-:Y:S02]  /*0d10*/  ISETP.NE.AND P1, PT, R8, RZ, PT ;  /* 0x000000ff0800720c */ /* 0x000fe40003f25270 */
[----:B------:R-:W-:Y:S01]  /*0d20*/  LEA.HI.SX32 R12, R12, R11, 0x1d ;  /* 0x0000000b0c0c7211 */ /* 0x000fe200078feaff */
[----:B0-----:R-:W-:Y:S10]  /*0d30*/  @P0 BRA `(.L_x_13) ;  /* 0x0000000000780947 */ /* 0x001ff40003800000 */
[----:B------:R-:W-:Y:S02]  /*0d40*/  IMAD.IADD R10, R4, 0x1, R12 ;  /* 0x00000001040a7824 */ /* 0x000fe400078e020c */
[----:B------:R-:W-:Y:S02]  /*0d50*/  IMAD R0, R12, -0x14, R9 ;  /* 0xffffffec0c007824 */ /* 0x000fe400078e0209 */
[----:B------:R-:W-:Y:S02]  /*0d60*/  VIADD R13, R10, 0xfffffffe ;  /* 0xfffffffe0a0d7836 */ /* 0x000fe40000000000 */
[----:B------:R-:W-:-:S03]  /*0d70*/  VIADD R15, R0, UR4 ;  /* 0x00000004000f7c36 */ /* 0x000fc60008000000 */
[----:B--2---:R-:W-:Y:S01]  /*0d80*/  ISETP.GE.AND P0, PT, R13, UR12, PT ;  /* 0x0000000c0d007c0c */ /* 0x004fe2000bf06270 */
[----:B------:R-:W-:Y:S01]  /*0d90*/  VIADD R11, R15, 0xfffffffe ;  /* 0xfffffffe0f0b7836 */ /* 0x000fe20000000000 */
[----:B------:R-:W-:-:S04]  /*0da0*/  VIMNMX R10, PT, PT, R10, R15, PT ;  /* 0x0000000f0a0a7248 */ /* 0x000fc80003fe0100 */
[----:B------:R-:W-:-:S04]  /*0db0*/  ISETP.LT.AND P0, PT, R11, UR13, !P0 ;  /* 0x0000000d0b007c0c */ /* 0x000fc8000c701270 */
[----:B------:R-:W-:-:S13]  /*0dc0*/  ISETP.GT.AND P0, PT, R10, 0x1, P0 ;  /* 0x000000010a00780c */ /* 0x000fda0000704270 */
[----:B------:R-:W2:Y:S01]  /*0dd0*/  @P0 LDC.64 R10, c[0x0][0x388] ;  /* 0x0000e200ff0a0b82 */ /* 0x000ea20000000a00 */
[----:B------:R-:W-:-:S05]  /*0de0*/  @P0 IMAD R13, R13, UR13, RZ ;  /* 0x0000000d0d0d0c24 */ /* 0x000fca000f8e02ff */
[----:B------:R-:W-:-:S04]  /*0df0*/  @P0 IADD3 R15, P2, PT, R15, R13, RZ ;  /* 0x0000000d0f0f0210 */ /* 0x000fc80007f5e0ff */
[----:B------:R-:W-:-:S05]  /*0e00*/  @P0 LEA.HI.X.SX32 R13, R13, RZ, 0x1, P2 ;  /* 0x000000ff0d0d0211 */ /* 0x000fca00010f0eff */
[----:B------:R-:W-:Y:S02]  /*0e10*/  @P0 IMAD R13, R13, 0x3, RZ ;  /* 0x000000030d0d0824 */ /* 0x000fe400078e02ff */
[----:B--2---:R-:W-:-:S04]  /*0e20*/  @P0 IMAD.WIDE.U32 R10, R15, 0x3, R10 ;  /* 0x000000030f0a0825 */ /* 0x004fc800078e000a */
[----:B------:R-:W-:-:S05]  /*0e30*/  @P0 IMAD.IADD R11, R11, 0x1, R13 ;  /* 0x000000010b0b0824 */ /* 0x000fca00078e020d */
[----:B0-----:R-:W2:Y:S04]  /*0e40*/  @P0 LDG.E.U8 R14, desc[UR10][R10.64+-0x6] ;  /* 0xfffffa0a0a0e0981 */ /* 0x001ea8000c1e1100 */
[----:B------:R-:W3:Y:S04]  /*0e50*/  @P0 LDG.E.U8 R16, desc[UR10][R10.64+-0x5] ;  /* 0xfffffb0a0a100981 */ /* 0x000ee8000c1e1100 */
[----:B------:R-:W4:Y:S01]  /*0e60*/  @P0 LDG.E.U8 R18, desc[UR10][R10.64+-0x4] ;  /* 0xfffffc0a0a120981 */ /* 0x000f22000c1e1100 */
[----:B------:R-:W-:Y:S01]  /*0e70*/  MOV R13, 0x400 ;  /* 0x00000400000d7802 */ /* 0x000fe20000000f00 */
[----:B-1----:R-:W0:Y:S03]  /*0e80*/  S2R R20, SR_CgaCtaId ;  /* 0x0000000000147919 */ /* 0x002e260000008800 */
        /* <DEDUP_REMOVED lines=9> */
.L_x_13:
[----:B--2---:R-:W-:Y:S05]  /*0f20*/  BSYNC.RECONVERGENT B0 ;  /* 0x0000000000007941 */ /* 0x004fea0003800200 */
.L_x_12:
[----:B------:R-:W-:Y:S01]  /*0f30*/  IMAD.IADD R9, R2, 0x1, R9 ;  /* 0x0000000102097824 */ /* 0x000fe200078e0209 */
[----:B------:R-:W-:Y:S06]  /*0f40*/  @P1 BRA `(.L_x_14) ;  /* 0xfffffffc005c1947 */ /* 0x000fec000383ffff */
.L_x_1:
[----:B------:R-:W2:Y:S01]  /*0f50*/  LDCU.64 UR6, c[0x0][0x390] ;  /* 0x00007200ff0677ac */ /* 0x000ea20008000a00 */
[----:B------:R-:W-:Y:S01]  /*0f60*/  IMAD R0, R6, R7, RZ ;  /* 0x0000000706007224 */ /* 0x000fe200078e02ff */
[----:B--2---:R-:W-:Y:S01]  /*0f70*/  UIMAD UR5, UR6, UR7, URZ ;  /* 0x00000007060572a4 */ /* 0x004fe2000f8e02ff */
[----:B------:R-:W-:Y:S05]  /*0f80*/  BAR.SYNC.DEFER_BLOCKING 0x0 ;  /* 0x0000000000007b1d */ /* 0x000fea0000010000 */
[----:B------:R-:W-:-:S13]  /*0f90*/  ISETP.GT.AND P0, PT, R0, UR5, PT ;  /* 0x0000000500007c0c */ /* 0x000fda000bf04270 */
[----:B------:R-:W-:Y:S05]  /*0fa0*/  @P0 EXIT ;  /* 0x000000000000094d */ /* 0x000fea0003800000 */
[----:B------:R-:W2:Y:S01]  /*0fb0*/  S2R R9, SR_CgaCtaId ;  /* 0x0000000000097919 */ /* 0x000ea20000008800 */
[----:B------:R-:W-:Y:S01]  /*0fc0*/  MOV R0, 0x400 ;  /* 0x0000040000007802 */ /* 0x000fe20000000f00 */
[----:B------:R-:W-:-:S03]  /*0fd0*/  IMAD R7, R7, UR7, R6 ;  /* 0x0000000707077c24 */ /* 0x000fc6000f8e0206 */
[----:B--2---:R-:W-:-:S05]  /*0fe0*/  LEA R0, R9, R0, 0x18 ;  /* 0x0000000009007211 */ /* 0x004fca00078ec0ff */
[----:B------:R-:W-:-:S04]  /*0ff0*/  IMAD R0, R5, 0x3c, R0 ;  /* 0x0000003c05007824 */ /* 0x000fc800078e0200 */
[----:B------:R-:W-:-:S05]  /*1000*/  IMAD R3, R3, 0x3, R0 ;  /* 0x0000000303037824 */ /* 0x000fca00078e0200 */
[----:B------:R-:W-:Y:S04]  /*1010*/  LDS.U8 R4, [R3+0x2] ;  /* 0x0000020003047984 */ /* 0x000fe80000000000 */
[----:B------:R-:W-:Y:S04]  /*1020*/  LDS.U8 R11, [R3+0x5] ;  /* 0x00000500030b7984 */ /* 0x000fe80000000000 */
[----:B------:R-:W2:Y:S04]  /*1030*/  LDS.U8 R12, [R3+0x8] ;  /* 0x00000800030c7984 */ /* 0x000ea80000000000 */
[----:B------:R-:W-:Y:S04]  /*1040*/  LDS.U8 R0, [R3] ;  /* 0x0000000003007984 */ /* 0x000fe80000000000 */
[----:B------:R-:W-:Y:S04]  /*1050*/  LDS.U8 R5, [R3+0x3] ;  /* 0x0000030003057984 */ /* 0x000fe80000000000 */
[----:B------:R-:W3:Y:S04]  /*1060*/  LDS.U8 R8, [R3+0x6] ;  /* 0x0000060003087984 */ /* 0x000ee80000000000 */
[----:B------:R-:W-:Y:S04]  /*1070*/  LDS.U8 R2, [R3+0x1] ;  /* 0x0000010003027984 */ /* 0x000fe80000000000 */
[----:B------:R-:W-:Y:S04]  /*1080*/  LDS.U8 R9, [R3+0x4] ;  /* 0x0000040003097984 */ /* 0x000fe80000000000 */
[----:B------:R-:W4:Y:S04]  /*1090*/  LDS.U8 R10, [R3+0x7] ;  /* 0x00000700030a7984 */ /* 0x000f280000000000 */
[----:B------:R-:W-:Y:S04]  /*10a0*/  LDS.U8 R15, [R3+0xb] ;  /* 0x00000b00030f7984 */ /* 0x000fe80000000000 */
[----:B0-----:R-:W0:Y:S04]  /*10b0*/  LDS.U8 R18, [R3+0xe] ;  /* 0x00000e0003127984 */ /* 0x001e280000000000 */
[----:B------:R-:W-:Y:S04]  /*10c0*/  LDS.U8 R14, [R3+0x9] ;  /* 0x00000900030e7984 */ /* 0x000fe80000000000 */
[----:B------:R-:W5:Y:S01]  /*10d0*/  LDS.U8 R16, [R3+0xc] ;  /* 0x00000c0003107984 */ /* 0x000f620000000000 */
[----:B--2---:R-:W-:-:S03]  /*10e0*/  IADD3 R4, PT, PT, R12, R4, R11 ;  /* 0x000000040c047210 */ /* 0x004fc60007ffe00b */
[----:B------:R-:W-:Y:S04]  /*10f0*/  LDS.U8 R13, [R3+0xa] ;  /* 0x00000a00030d7984 */ /* 0x000fe80000000000 */
[----:B------:R-:W2:Y:S01]  /*1100*/  LDS.U8 R17, [R3+0xd] ;  /* 0x00000d0003117984 */ /* 0x000ea20000000000 */
[----:B---3--:R-:W-:-:S03]  /*1110*/  IADD3 R5, PT, PT, R8, R0, R5 ;  /* 0x0000000008057210 */ /* 0x008fc60007ffe005 */
[----:B------:R-:W-:Y:S04]  /*1120*/  LDS.U8 R21, [R3+0x3d] ;  /* 0x00003d0003157984 */ /* 0x000fe80000000000 */
[----:B-1----:R-:W1:Y:S04]  /*1130*/  LDS.U8 R22, [R3+0x40] ;  /* 0x0000400003167984 */ /* 0x002e680000000000 */
[----:B------:R-:W-:Y:S01]  /*1140*/  LDS.U8 R23, [R3+0x3e] ;  /* 0x00003e0003177984 */ /* 0x000fe20000000000 */
[----:B----4-:R-:W-:-:S03]  /*1150*/  IADD3 R2, PT, PT, R10, R2, R9 ;  /* 0x000000020a027210 */ /* 0x010fc60007ffe009 */
[----:B------:R-:W3:Y:S04]  /*1160*/  LDS.U8 R24, [R3+0x41] ;  /* 0x0000410003187984 */ /* 0x000ee80000000000 */
[----:B------:R-:W-:Y:S01]  /*1170*/  LDS.U8 R19, [R3+0x3c] ;  /* 0x00003c0003137984 */ /* 0x000fe20000000000 */
[----:B0-----:R-:W-:-:S03]  /*1180*/  IADD3 R0, PT, PT, R18, R4, R15 ;  /* 0x0000000412007210 */ /* 0x001fc60007ffe00f */
[----:B------:R-:W0:Y:S04]  /*1190*/  LDS.U8 R20, [R3+0x3f] ;  /* 0x00003f0003147984 */ /* 0x000e280000000000 */
[----:B------:R-:W-:Y:S01]  /*11a0*/  LDS.U8 R15, [R3+0x46] ;  /* 0x00004600030f7984 */ /* 0x000fe20000000000 */
[----:B-----5:R-:W-:-:S03]  /*11b0*/  IADD3 R12, PT, PT, R16, R5, R14 ;  /* 0x00000005100c7210 */ /* 0x020fc60007ffe00e */
[----:B------:R-:W-:Y:S04]  /*11c0*/  LDS.U8 R25, [R3+0x44] ;  /* 0x0000440003197984 */ /* 0x000fe80000000000 */
[----:B------:R-:W4:Y:S01]  /*11d0*/  LDS.U8 R14, [R3+0x43] ;  /* 0x00004300030e7984 */ /* 0x000f220000000000 */
[----:B--2---:R-:W-:-:S03]  /*11e0*/  IADD3 R18, PT, PT, R17, R2, R13 ;  /* 0x0000000211127210 */ /* 0x004fc60007ffe00d */
[----:B------:R-:W2:Y:S04]  /*11f0*/  LDS.U8 R26, [R3+0x47] ;  /* 0x00004700031a7984 */ /* 0x000ea80000000000 */
[----:B------:R-:W-:Y:S04]  /*1200*/  LDS.U8 R17, [R3+0x42] ;  /* 0x0000420003117984 */ /* 0x000fe80000000000 */
[----:B------:R-:W5:Y:S01]  /*1210*/  LDS.U8 R16, [R3+0x45] ;  /* 0x0000450003107984 */ /* 0x000f620000000000 */
[----:B-1----:R-:W-:-:S03]  /*1220*/  IADD3 R18, PT, PT, R22, R18, R21 ;  /* 0x0000001216127210 */ /* 0x002fc60007ffe015 */
[----:B------:R-:W-:Y:S04]  /*1230*/  LDS.U8 R13, [R3+0x4a] ;  /* 0x00004a00030d7984 */ /* 0x000fe80000000000 */
[----:B------:R-:W1:Y:S01]  /*1240*/  LDS.U8 R10, [R3+0x7a] ;  /* 0x00007a00030a7984 */ /* 0x000e620000000000 */
[----:B---3--:R-:W-:-:S03]  /*1250*/  IADD3 R0, PT, PT, R24, R0, R23 ;  /* 0x0000000018007210 */ /* 0x008fc60007ffe017 */
[----:B------:R-:W-:Y:S04]  /*1260*/  LDS.U8 R8, [R3+0x48] ;  /* 0x0000480003087984 */ /* 0x000fe80000000000 */
[----:B------:R-:W3:Y:S01]  /*1270*/  LDS.U8 R11, [R3+0x78] ;  /* 0x00007800030b7984 */ /* 0x000ee20000000000 */
[----:B0-----:R-:W-:-:S03]  /*1280*/  IADD3 R12, PT, PT, R20, R12, R19 ;  /* 0x0000000c140c7210 */ /* 0x001fc60007ffe013 */
[----:B------:R-:W-:Y:S04]  /*1290*/  LDS.U8 R4, [R3+0x49] ;  /* 0x0000490003047984 */ /* 0x000fe80000000000 */
[----:B------:R-:W0:Y:S04]  /*12a0*/  LDS.U8 R9, [R3+0x79] ;  /* 0x0000790003097984 */ /* 0x000e280000000000 */
[----:B------:R-:W-:Y:S01]  /*12b0*/  LDS.U8 R2, [R3+0x7d] ;  /* 0x00007d0003027984 */ /* 0x000fe20000000000 */
[----:B----4-:R-:W-:-:S03]  /*12c0*/  IADD3 R14, PT, PT, R15, R18, R14 ;  /* 0x000000120f0e7210 */ /* 0x010fc60007ffe00e */
[----:B------:R-:W4:Y:S01]  /*12d0*/  LDS.U8 R5, [R3+0x80] ;  /* 0x0000800003057984 */ /* 0x000f220000000000 */
[----:B--2---:R-:W-:-:S03]  /*12e0*/  IADD3 R0, PT, PT, R26, R0, R25 ;  /* 0x000000001a007210 */ /* 0x004fc60007ffe019 */
[----:B------:R-:W-:Y:S04]  /*12f0*/  LDS.U8 R19, [R3+0x7b] ;  /* 0x00007b0003137984 */ /* 0x000fe80000000000 */
[----:B------:R-:W2:Y:S01]  /*1300*/  LDS.U8 R18, [R3+0x7e] ;  /* 0x00007e0003127984 */ /* 0x000ea20000000000 */
[----:B-----5:R-:W-:-:S03]  /*1310*/  IADD3 R12, PT, PT, R16, R12, R17 ;  /* 0x0000000c100c7210 */ /* 0x020fc60007ffe011 */
        /* <DEDUP_REMOVED lines=10> */
[----:B------:R-:W0:Y:S01]  /*13c0*/  LDS.U8 R16, [R3+0xb9] ;  /* 0x0000b90003107984 */ /* 0x000e220000000000 */
[----:B----4-:R-:W-:-:S03]  /*13d0*/  IADD3 R22, PT, PT, R5, R0, R2 ;  /* 0x0000000005167210 */ /* 0x010fc60007ffe002 */
[----:B------:R-:W-:Y:S04]  /*13e0*/  LDS.U8 R12, [R3+0xb4] ;  /* 0x0000b400030c7984 */ /* 0x000fe80000000000 */
        /* <DEDUP_REMOVED lines=42> */
[----:B------:R5:W2:Y:S01]  /*1690*/  LDS.U8 R17, [R3+0xfd] ;  /* 0x0000fd0003117984 */ /* 0x000aa20000000000 */
[----:B-1----:R-:W-:Y:S02]  /*16a0*/  IADD3 R10, PT, PT, R15, R10, R12 ;  /* 0x0000000a0f0a7210 */ /* 0x002fe40007ffe00c */
[----:B---3--:R-:W-:Y:S02]  /*16b0*/  IADD3 R11, PT, PT, R14, R18, R11 ;  /* 0x000000120e0b7210 */ /* 0x008fe40007ffe00b */
[----:B0-----:R-:W-:Y:S02]  /*16c0*/  IADD3 R8, PT, PT, R13, R16, R8 ;  /* 0x000000100d087210 */ /* 0x001fe40007ffe008 */
[----:B----4-:R-:W-:-:S04]  /*16d0*/  IADD3 R4, PT, PT, R9, R10, R4 ;  /* 0x0000000a09047210 */ /* 0x010fc80007ffe004 */
[----:B-----5:R-:W-:Y:S02]  /*16e0*/  LOP3.LUT R3, R4, 0xffff, RZ, 0xc0, !PT ;  /* 0x0000ffff04037812 */ /* 0x020fe400078ec0ff */
[----:B--2---:R-:W-:-:S03]  /*16f0*/  IADD3 R0, PT, PT, R5, R11, R0 ;  /* 0x0000000b05007210 */ /* 0x004fc60007ffe000 */
[----:B------:R-:W-:-:S05]  /*1700*/  IMAD R3, R3, 0x47af, RZ ;  /* 0x000047af03037824 */ /* 0x000fca00078e02ff */
[----:B------:R-:W-:Y:S02]  /*1710*/  SHF.R.U32.HI R9, RZ, 0x10, R3 ;  /* 0x00000010ff097819 */ /* 0x000fe40000011603 */
[----:B------:R-:W-:Y:S02]  /*1720*/  IADD3 R8, PT, PT, R17, R8, R2 ;  /* 0x0000000811087210 */ /* 0x000fe40007ffe002 */
[----:B------:R-:W-:Y:S01]  /*1730*/  LOP3.LUT R2, R0, 0xffff, RZ, 0xc0, !PT ;  /* 0x0000ffff00027812 */ /* 0x000fe200078ec0ff */
[----:B------:R-:W-:Y:S01]  /*1740*/  IMAD.MOV R13, RZ, RZ, -R9 ;  /* 0x000000ffff0d7224 */ /* 0x000fe200078e0a09 */
[----:B------:R-:W-:-:S03]  /*1750*/  LOP3.LUT R5, R8, 0xffff, RZ, 0xc0, !PT ;  /* 0x0000ffff08057812 */ /* 0x000fc600078ec0ff */
[----:B------:R-:W-:Y:S01]  /*1760*/  IMAD R2, R2, 0x47af, RZ ;  /* 0x000047af02027824 */ /* 0x000fe200078e02ff */
[----:B------:R-:W-:Y:S01]  /*1770*/  PRMT R13, R13, 0x7710, RZ ;  /* 0x000077100d0d7816 */ /* 0x000fe200000000ff */
[----:B------:R-:W-:-:S03]  /*1780*/  IMAD R10, R5, 0x47af, RZ ;  /* 0x000047af050a7824 */ /* 0x000fc600078e02ff */
[----:B------:R-:W-:Y:S01]  /*1790*/  SHF.R.U32.HI R5, RZ, 0x10, R2 ;  /* 0x00000010ff057819 */ /* 0x000fe20000011602 */
[----:B------:R-:W-:Y:S01]  /*17a0*/  IMAD.IADD R4, R4, 0x1, R13 ;  /* 0x0000000104047824 */ /* 0x000fe200078e020d */
[----:B------:R-:W-:Y:S01]  /*17b0*/  SHF.R.U32.HI R10, RZ, 0x10, R10 ;  /* 0x00000010ff0a7819 */ /* 0x000fe2000001160a */
[----:B------:R-:W0:Y:S02]  /*17c0*/  LDC.64 R2, c[0x0][0x380] ;  /* 0x0000e000ff027b82 */ /* 0x000e240000000a00 */
[----:B------:R-:W-:Y:S01]  /*17d0*/  IMAD.MOV R11, RZ, RZ, -R5 ;  /* 0x000000ffff0b7224 */ /* 0x000fe200078e0a05 */
[----:B------:R-:W-:Y:S01]  /*17e0*/  LOP3.LUT R4, R4, 0xffff, RZ, 0xc0, !PT ;  /* 0x0000ffff04047812 */ /* 0x000fe200078ec0ff */
[----:B------:R-:W-:-:S03]  /*17f0*/  IMAD.MOV R15, RZ, RZ, -R10 ;  /* 0x000000ffff0f7224 */ /* 0x000fc600078e0a0a */
[----:B------:R-:W-:Y:S02]  /*1800*/  PRMT R11, R11, 0x7710, RZ ;  /* 0x000077100b0b7816 */ /* 0x000fe400000000ff */
[----:B------:R-:W-:Y:S02]  /*1810*/  PRMT R15, R15, 0x7710, RZ ;  /* 0x000077100f0f7816 */ /* 0x000fe400000000ff */
[----:B------:R-:W-:Y:S01]  /*1820*/  LEA.HI R9, R4, R9, RZ, 0x1f ;  /* 0x0000000904097211 */ /* 0x000fe200078ff8ff */
[----:B------:R-:W-:Y:S02]  /*1830*/  IMAD.IADD R0, R0, 0x1, R11 ;  /* 0x0000000100007824 */ /* 0x000fe400078e020b */
[----:B------:R-:W-:Y:S01]  /*1840*/  IMAD.IADD R8, R8, 0x1, R15 ;  /* 0x0000000108087824 */ /* 0x000fe200078e020f */
[----:B------:R-:W-:Y:S02]  /*1850*/  LOP3.LUT R9, R9, 0xffff, RZ, 0xc0, !PT ;  /* 0x0000ffff09097812 */ /* 0x000fe400078ec0ff */
[----:B------:R-:W-:-:S02]  /*1860*/  LOP3.LUT R0, R0, 0xffff, RZ, 0xc0, !PT ;  /* 0x0000ffff00007812 */ /* 0x000fc400078ec0ff */
[----:B------:R-:W-:Y:S02]  /*1870*/  LOP3.LUT R11, R8, 0xffff, RZ, 0xc0, !PT ;  /* 0x0000ffff080b7812 */ /* 0x000fe400078ec0ff */
[----:B------:R-:W-:Y:S02]  /*1880*/  LEA.HI R5, R0, R5, RZ, 0x1f ;  /* 0x0000000500057211 */ /* 0x000fe400078ff8ff */
[----:B------:R-:W-:Y:S01]  /*1890*/  LEA.HI R10, R11, R10, RZ, 0x1f ;  /* 0x0000000a0b0a7211 */ /* 0x000fe200078ff8ff */
[----:B0-----:R-:W-:Y:S01]  /*18a0*/  IMAD.WIDE R2, R7, 0x3, R2 ;  /* 0x0000000307027825 */ /* 0x001fe200078e0202 */
[----:B------:R-:W-:Y:S02]  /*18b0*/  LOP3.LUT R5, R5, 0xffff, RZ, 0xc0, !PT ;  /* 0x0000ffff05057812 */ /* 0x000fe400078ec0ff */
[----:B------:R-:W-:Y:S02]  /*18c0*/  LOP3.LUT R10, R10, 0xffff, RZ, 0xc0, !PT ;  /* 0x0000ffff0a0a7812 */ /* 0x000fe400078ec0ff */
[----:B------:R-:W-:-:S02]  /*18d0*/  SHF.R.U32.HI R7, RZ, 0x4, R9 ;  /* 0x00000004ff077819 */ /* 0x000fc40000011609 */
[----:B------:R-:W-:Y:S02]  /*18e0*/  SHF.R.U32.HI R5, RZ, 0x4, R5 ;  /* 0x00000004ff057819 */ /* 0x000fe40000011605 */
[----:B------:R-:W-:Y:S01]  /*18f0*/  SHF.R.U32.HI R9, RZ, 0x4, R10 ;  /* 0x00000004ff097819 */ /* 0x000fe2000001160a */
[----:B------:R-:W-:Y:S04]  /*1900*/  STG.E.U8 desc[UR10][R2.64+0x2], R7 ;  /* 0x0000020702007986 */ /* 0x000fe8000c10110a */
[----:B------:R-:W-:Y:S04]  /*1910*/  STG.E.U8 desc[UR10][R2.64], R5 ;  /* 0x0000000502007986 */ /* 0x000fe8000c10110a */
[----:B------:R-:W-:Y:S01]  /*1920*/  STG.E.U8 desc[UR10][R2.64+0x1], R9 ;  /* 0x0000010902007986 */ /* 0x000fe2000c10110a */
[----:B------:R-:W-:Y:S05]  /*1930*/  EXIT ;  /* 0x000000000000794d */ /* 0x000fea0003800000 */
        .weak           $__internal_0_$__cuda_sm3x_div_rn_noftz_f32_slowpath
        .type           $__internal_0_$__cuda_sm3x_div_rn_noftz_f32_slowpath,@function
        .size           $__internal_0_$__cuda_sm3x_div_rn_noftz_f32_slowpath,(.L_x_24 - $__internal_0_$__cuda_sm3x_div_rn_noftz_f32_slowpath)
$__internal_0_$__cuda_sm3x_div_rn_noftz_f32_slowpath:
[--C-:B------:R-:W-:Y:S01]  /*1940*/  SHF.R.U32.HI R9, RZ, 0x17, R8.reuse ;  /* 0x00000017ff097819 */ /* 0x100fe20000011608 */
[----:B------:R-:W-:-:S03]  /*1950*/  IMAD.MOV.U32 R12, RZ, RZ, R8 ;  /* 0x000000ffff0c7224 */ /* 0x000fc600078e0008 */
[----:B------:R-:W-:-:S05]  /*1960*/  LOP3.LUT R11, R9, 0xff, RZ, 0xc0, !PT ;  /* 0x000000ff090b7812 */ /* 0x000fca00078ec0ff */
[----:B------:R-:W-:-:S05]  /*1970*/  VIADD R13, R11, 0xffffffff ;  /* 0xffffffff0b0d7836 */ /* 0x000fca0000000000 */
[----:B------:R-:W-:-:S13]  /*1980*/  ISETP.GT.U32.AND P0, PT, R13, 0xfd, PT ;  /* 0x000000fd0d00780c */ /* 0x000fda0003f04070 */
[----:B------:R-:W-:Y:S01]  /*1990*/  @!P0 IMAD.MOV.U32 R14, RZ, RZ, RZ ;  /* 0x000000ffff0e8224 */ /* 0x000fe200078e00ff */
[----:B------:R-:W-:Y:S06]  /*19a0*/  @!P0 BRA `(.L_x_15) ;  /* 0x00000000003c8947 */ /* 0x000fec0003800000 */
[----:B------:R-:W-:-:S13]  /*19b0*/  FSETP.GTU.FTZ.AND P0, PT, |R8|, +INF , PT ;  /* 0x7f8000000800780b */ /* 0x000fda0003f1c200 */
[----:B------:R-:W-:Y:S05]  /*19c0*/  @P0 BRA `(.L_x_16) ;  /* 0x0000000400280947 */ /* 0x000fea0003800000 */
[----:B------:R-:W-:-:S05]  /*19d0*/  IMAD.MOV.U32 R9, RZ, RZ, 0x43c80000 ;  /* 0x43c80000ff097424 */ /* 0x000fca00078e00ff */
[----:B------:R-:W-:-:S13]  /*19e0*/  LOP3.LUT P0, RZ, R12, 0x7fffffff, R9, 0xc8, !PT ;  /* 0x7fffffff0cff7812 */ /* 0x000fda000780c809 */
[----:B------:R-:W-:Y:S05]  /*19f0*/  @!P0 BRA `(.L_x_17) ;  /* 0x0000000400148947 */ /* 0x000fea0003800000 */
[----:B------:R-:W-:Y:S02]  /*1a00*/  FSETP.NEU.FTZ.AND P0, PT, |R8|, +INF , PT ;  /* 0x7f8000000800780b */ /* 0x000fe40003f1d200 */
[----:B------:R-:W-:-:S04]  /*1a10*/  LOP3.LUT P1, RZ, R9, 0x7fffffff, RZ, 0xc0, !PT ;  /* 0x7fffffff09ff7812 */ /* 0x000fc8000782c0ff */
[----:B------:R-:W-:-:S13]  /*1a20*/  PLOP3.LUT P0, PT, P0, P1, PT, 0x2f, 0xf2 ;  /* 0x0000000000f2781c */ /* 0x000fda0000702577 */
[----:B------:R-:W-:Y:S05]  /*1a30*/  @P0 BRA `(.L_x_18) ;  /* 0x0000000000fc0947 */ /* 0x000fea0003800000 */
[----:B------:R-:W-:-:S13]  /*1a40*/  LOP3.LUT P0, RZ, R12, 0x7fffffff, RZ, 0xc0, !PT ;  /* 0x7fffffff0cff7812 */ /* 0x000fda000780c0ff */
[----:B------:R-:W-:Y:S05]  /*1a50*/  @!P0 BRA `(.L_x_19) ;  /* 0x0000000000e88947 */ /* 0x000fea0003800000 */
[----:B------:R-:W-:Y:S01]  /*1a60*/  ISETP.GE.AND P0, PT, R13, RZ, PT ;  /* 0x000000ff0d00720c */ /* 0x000fe20003f06270 */
[----:B------:R-:W-:-:S12]  /*1a70*/  IMAD.MOV.U32 R14, RZ, RZ, RZ ;  /* 0x000000ffff0e7224 */ /* 0x000fd800078e00ff */
[----:B------:R-:W-:Y:S01]  /*1a80*/  @!P0 FFMA R12, R8, 1.84467440737095516160e+19, RZ ;  /* 0x5f800000080c8823 */ /* 0x000fe200000000ff */
[----:B------:R-:W-:-:S07]  /*1a90*/  @!P0 VIADD R14, R14, 0x40 ;  /* 0x000000400e0e8836 */ /* 0x000fce0000000000 */
.L_x_15:
[----:B------:R-:W-:Y:S01]  /*1aa0*/  LEA R9, R11, 0xc0800000, 0x17 ;  /* 0xc08000000b097811 */ /* 0x000fe200078eb8ff */
[----:B------:R-:W-:Y:S01]  /*1ab0*/  UMOV UR5, 0x43c80000 ;  /* 0x43c8000000057882 */ /* 0x000fe20000000000 */
[----:B------:R-:W-:Y:S01]  /*1ac0*/  IADD3 R11, PT, PT, R14, 0x87, -R11 ;  /* 0x000000870e0b7810 */ /* 0x000fe20007ffe80b */
[----:B------:R-:W-:Y:S02]  /*1ad0*/  UIADD3 UR5, UPT, UPT, UR5, -0x4000000, URZ ;  /* 0xfc00000005057890 */ /* 0x000fe4000fffe0ff */
[----:B------:R-:W-:-:S04]  /*1ae0*/  IMAD.IADD R12, R12, 0x1, -R9 ;  /* 0x000000010c0c7824 */ /* 0x000fc800078e0a09 */
[----:B------:R-:W0:Y:S01]  /*1af0*/  MUFU.RCP R8, R12 ;  /* 0x0000000c00087308 */ /* 0x000e220000001000 */
[----:B------:R-:W-:-:S04]  /*1b00*/  FADD.FTZ R9, -R12, -RZ ;  /* 0x800000ff0c097221 */ /* 0x000fc80000010100 */
[----:B0-----:R-:W-:-:S04]  /*1b10*/  FFMA R13, R8, R9, 1 ;  /* 0x3f800000080d7423 */ /* 0x001fc80000000009 */
[----:B------:R-:W-:-:S04]  /*1b20*/  FFMA R8, R8, R13, R8 ;  /* 0x0000000d08087223 */ /* 0x000fc80000000008 */
[----:B------:R-:W-:-:S04]  /*1b30*/  FFMA R13, R8, UR5, RZ ;  /* 0x00000005080d7c23 */ /* 0x000fc800080000ff */
[----:B------:R-:W-:-:S04]  /*1b40*/  FFMA R16, R9, R13, UR5 ;  /* 0x0000000509107e23 */ /* 0x000fc8000800000d */
[----:B------:R-:W-:-:S04]  /*1b50*/  FFMA R13, R8, R16, R13 ;  /* 0x00000010080d7223 */ /* 0x000fc8000000000d */
[----:B------:R-:W-:-:S04]  /*1b60*/  FFMA R16, R9, R13, UR5 ;  /* 0x0000000509107e23 */ /* 0x000fc8000800000d */
[----:B------:R-:W-:-:S05]  /*1b70*/  FFMA R9, R8, R16, R13 ;  /* 0x0000001008097223 */ /* 0x000fca000000000d */
[----:B------:R-:W-:-:S04]  /*1b80*/  SHF.R.U32.HI R12, RZ, 0x17, R9 ;  /* 0x00000017ff0c7819 */ /* 0x000fc80000011609 */
[----:B------:R-:W-:-:S05]  /*1b90*/  LOP3.LUT R12, R12, 0xff, RZ, 0xc0, !PT ;  /* 0x000000ff0c0c7812 */ /* 0x000fca00078ec0ff */
[----:B------:R-:W-:-:S04]  /*1ba0*/  IMAD.IADD R14, R12, 0x1, R11 ;  /* 0x000000010c0e7824 */ /* 0x000fc800078e020b */
[----:B------:R-:W-:-:S05]  /*1bb0*/  VIADD R12, R14, 0xffffffff ;  /* 0xffffffff0e0c7836 */ /* 0x000fca0000000000 */
[----:B------:R-:W-:-:S13]  /*1bc0*/  ISETP.GE.U32.AND P0, PT, R12, 0xfe, PT ;  /* 0x000000fe0c00780c */ /* 0x000fda0003f06070 */
[----:B------:R-:W-:Y:S05]  /*1bd0*/  @!P0 BRA `(.L_x_20) ;  /* 0x0000000000808947 */ /* 0x000fea0003800000 */
[----:B------:R-:W-:-:S13]  /*1be0*/  ISETP.GT.AND P0, PT, R14, 0xfe, PT ;  /* 0x000000fe0e00780c */ /* 0x000fda0003f04270 */
[----:B------:R-:W-:Y:S05]  /*1bf0*/  @P0 BRA `(.L_x_21) ;  /* 0x00000000006c0947 */ /* 0x000fea0003800000 */
[----:B------:R-:W-:-:S13]  /*1c00*/  ISETP.GE.AND P0, PT, R14, 0x1, PT ;  /* 0x000000010e00780c */ /* 0x000fda0003f06270 */
[----:B------:R-:W-:Y:S05]  /*1c10*/  @P0 BRA `(.L_x_22) ;  /* 0x0000000000980947 */ /* 0x000fea0003800000 */
[----:B------:R-:W-:Y:S02]  /*1c20*/  ISETP.GE.AND P0, PT, R14, -0x18, PT ;  /* 0xffffffe80e00780c */ /* 0x000fe40003f06270 */
[----:B------:R-:W-:-:S11]  /*1c30*/  LOP3.LUT R9, R9, 0x80000000, RZ, 0xc0, !PT ;  /* 0x8000000009097812 */ /* 0x000fd600078ec0ff */
[----:B------:R-:W-:Y:S05]  /*1c40*/  @!P0 BRA `(.L_x_22) ;  /* 0x00000000008c8947 */ /* 0x000fea0003800000 */
[-CC-:B------:R-:W-:Y:S01]  /*1c50*/  FFMA.RZ R11, R8, R16.reuse, R13.reuse ;  /* 0x00000010080b7223 */ /* 0x180fe2000000c00d */
[C---:B------:R-:W-:Y:S02]  /*1c60*/  ISETP.NE.AND P2, PT, R14.reuse, RZ, PT ;  /* 0x000000ff0e00720c */ /* 0x040fe40003f45270 */
[----:B------:R-:W-:Y:S02]  /*1c70*/  ISETP.NE.AND P1, PT, R14, RZ, PT ;  /* 0x000000ff0e00720c */ /* 0x000fe40003f25270 */
[----:B------:R-:W-:Y:S01]  /*1c80*/  LOP3.LUT R12, R11, 0x7fffff, RZ, 0xc0, !PT ;  /* 0x007fffff0b0c7812 */ /* 0x000fe200078ec0ff */
[CCC-:B------:R-:W-:Y:S01]  /*1c90*/  FFMA.RP R11, R8.reuse, R16.reuse, R13.reuse ;  /* 0x00000010080b7223 */ /* 0x1c0fe2000000800d */
[----:B------:R-:W-:Y:S01]  /*1ca0*/  FFMA.RM R8, R8, R16, R13 ;  /* 0x0000001008087223 */ /* 0x000fe2000000400d */
[----:B------:R-:W-:Y:S01]  /*1cb0*/  VIADD R13, R14, 0x20 ;  /* 0x000000200e0d7836 */ /* 0x000fe20000000000 */
[----:B------:R-:W-:Y:S01]  /*1cc0*/  LOP3.LUT R12, R12, 0x800000, RZ, 0xfc, !PT ;  /* 0x008000000c0c7812 */ /* 0x000fe200078efcff */
[----:B------:R-:W-:-:S02]  /*1cd0*/  IMAD.MOV R14, RZ, RZ, -R14 ;  /* 0x000000ffff0e7224 */ /* 0x000fc400078e0a0e */
[----:B------:R-:W-:Y:S02]  /*1ce0*/  FSETP.NEU.FTZ.AND P0, PT, R11, R8, PT ;  /* 0x000000080b00720b */ /* 0x000fe40003f1d000 */
[----:B------:R-:W-:Y:S02]  /*1cf0*/  SHF.L.U32 R13, R12, R13, RZ ;  /* 0x0000000d0c0d7219 */ /* 0x000fe400000006ff */
[----:B------:R-:W-:Y:S02]  /*1d00*/  SEL R11, R14, RZ, P2 ;  /* 0x000000ff0e0b7207 */ /* 0x000fe40001000000 */
[----:B------:R-:W-:Y:S02]  /*1d10*/  ISETP.NE.AND P1, PT, R13, RZ, P1 ;  /* 0x000000ff0d00720c */ /* 0x000fe40000f25270 */
[----:B------:R-:W-:Y:S02]  /*1d20*/  SHF.R.U32.HI R11, RZ, R11, R12 ;  /* 0x0000000bff0b7219 */ /* 0x000fe4000001160c */
[----:B------:R-:W-:-:S02]  /*1d30*/  PLOP3.LUT P0, PT, P0, P1, PT, 0xf8, 0x8f ;  /* 0x00000000008f781c */ /* 0x000fc40000703f70 */
[----:B------:R-:W-:Y:S02]  /*1d40*/  SHF.R.U32.HI R13, RZ, 0x1, R11 ;  /* 0x00000001ff0d7819 */ /* 0x000fe4000001160b */
[----:B------:R-:W-:-:S04]  /*1d50*/  SEL R8, RZ, 0x1, !P0 ;  /* 0x00000001ff087807 */ /* 0x000fc80004000000 */
[----:B------:R-:W-:-:S04]  /*1d60*/  LOP3.LUT R8, R8, 0x1, R13, 0xf8, !PT ;  /* 0x0000000108087812 */ /* 0x000fc800078ef80d */
[----:B------:R-:W-:-:S05]  /*1d70*/  LOP3.LUT R8, R8, R11, RZ, 0xc0, !PT ;  /* 0x0000000b08087212 */ /* 0x000fca00078ec0ff */
[----:B------:R-:W-:-:S05]  /*1d80*/  IMAD.IADD R8, R13, 0x1, R8 ;  /* 0x000000010d087824 */ /* 0x000fca00078e0208 */
[----:B------:R-:W-:Y:S01]  /*1d90*/  LOP3.LUT R9, R8, R9, RZ, 0xfc, !PT ;  /* 0x0000000908097212 */ /* 0x000fe200078efcff */
[----:B------:R-:W-:Y:S06]  /*1da0*/  BRA `(.L_x_22) ;  /* 0x0000000000347947 */ /* 0x000fec0003800000 */
.L_x_21:
[----:B------:R-:W-:-:S04]  /*1db0*/  LOP3.LUT R9, R9, 0x80000000, RZ, 0xc0, !PT ;  /* 0x8000000009097812 */ /* 0x000fc800078ec0ff */
[----:B------:R-:W-:Y:S01]  /*1dc0*/  LOP3.LUT R9, R9, 0x7f800000, RZ, 0xfc, !PT ;  /* 0x7f80000009097812 */ /* 0x000fe200078efcff */
[----:B------:R-:W-:Y:S06]  /*1dd0*/  BRA `(.L_x_22) ;  /* 0x0000000000287947 */ /* 0x000fec0003800000 */
.L_x_20:
[----:B------:R-:W-:Y:S01]  /*1de0*/  IMAD R9, R11, 0x800000, R9 ;  /* 0x008000000b097824 */ /* 0x000fe200078e0209 */
[----:B------:R-:W-:Y:S06]  /*1df0*/  BRA `(.L_x_22) ;  /* 0x0000000000207947 */ /* 0x000fec0003800000 */
.L_x_19:
[----:B------:R-:W-:-:S04]  /*1e00*/  LOP3.LUT R9, R12, 0x80000000, R9, 0x48, !PT ;  /* 0x800000000c097812 */ /* 0x000fc800078e4809 */
[----:B------:R-:W-:Y:S01]  /*1e10*/  LOP3.LUT R9, R9, 0x7f800000, RZ, 0xfc, !PT ;  /* 0x7f80000009097812 */ /* 0x000fe200078efcff */
[----:B------:R-:W-:Y:S06]  /*1e20*/  BRA `(.L_x_22) ;  /* 0x0000000000147947 */ /* 0x000fec0003800000 */
.L_x_18:
[----:B------:R-:W-:Y:S01]  /*1e30*/  LOP3.LUT R9, R12, 0x80000000, R9, 0x48, !PT ;  /* 0x800000000c097812 */ /* 0x000fe200078e4809 */
[----:B------:R-:W-:Y:S06]  /*1e40*/  BRA `(.L_x_22) ;  /* 0x00000000000c7947 */ /* 0x000fec0003800000 */
.L_x_17:
[----:B------:R-:W0:Y:S01]  /*1e50*/  MUFU.RSQ R9, -QNAN ;  /* 0xffc0000000097908 */ /* 0x000e220000001400 */
[----:B------:R-:W-:Y:S05]  /*1e60*/  BRA `(.L_x_22) ;  /* 0x0000000000047947 */ /* 0x000fea0003800000 */
.L_x_16:
[----:B------:R-:W-:-:S07]  /*1e70*/  FADD.FTZ R9, R8, 400 ;  /* 0x43c8000008097421 */ /* 0x000fce0000010000 */
.L_x_22:
[----:B------:R-:W-:-:S04]  /*1e80*/  IMAD.MOV.U32 R11, RZ, RZ, 0x0 ;  /* 0x00000000ff0b7424 */ /* 0x000fc800078e00ff */
[----:B0-----:R-:W-:Y:S05]  /*1e90*/  RET.REL.NODEC R10 `(_Z10cudaSmoothP8PPMPixelS0_ii) ;  /* 0xffffffe00a587950 */ /* 0x001fea0003c3ffff */
.L_x_23:
[----:B------:R-:W-:-:S00]  /*1ea0*/  BRA `(.L_x_23) ;  /* 0xfffffffc00fc7947 */ /* 0x000fc0000383ffff */
[----:B------:R-:W-:-:S00]  /*1eb0*/  NOP ;  /* 0x0000000000007918 */ /* 0x000fc00000000000 */
        /* <DEDUP_REMOVED lines=12> */
.L_x_24:


//--------------------- .nv.shared._Z10cudaSmoothP8PPMPixelS0_ii --------------------------
	.section	.nv.shared._Z10cudaSmoothP8PPMPixelS0_ii,"aw",@nobits
	.sectionflags	@""
.nv.shared._Z10cudaSmoothP8PPMPixelS0_ii:
	.zero		2224


//--------------------- .nv.shared.reserved.0     --------------------------
	.section	.nv.shared.reserved.0,"aw",@nobits
	.weak		__nv_reservedSMEM_offset_0_alias
	.size		__nv_reservedSMEM_offset_0_alias, 0, 64
	.other		__nv_reservedSMEM_offset_0_alias,@"STO_CUDA_RESERVED_SHARED STV_DEFAULT"
__nv_reservedSMEM_offset_0_alias:
	.zero		0
	.zero		64


//--------------------- .nv.constant0._Z10cudaSmoothP8PPMPixelS0_ii --------------------------
	.section	.nv.constant0._Z10cudaSmoothP8PPMPixelS0_ii,"a",@progbits
	.sectionflags	@""
	.align	4
.nv.constant0._Z10cudaSmoothP8PPMPixelS0_ii:
	.zero		920


//--------------------- SYMBOLS --------------------------

	.type		.nv.reservedSmem.offset0,@object
	.size		.nv.reservedSmem.offset0,0x4
	.type		.nv.reservedSmem.cap,@object
	.size		.nv.reservedSmem.cap,0x4
